	.target	sm_90a

	.elftype	@"ET_EXEC"


//--------------------- .note.nv.tkinfo           --------------------------
	.section	.note.nv.tkinfo,"",@"SHT_NOTE"
	.sectionflags	@"SHF_NOTE_NV_TKINFO"
	.tkinfo
        /*0018*/ 	.word	0x00000002
        /*0030*/ 	.string	""
        /*0030*/ 	.string	"ptxas"
        /*0030*/ 	.string	"Cuda compilation tools, release 13.0, V13.0.88"
        /*0030*/ 	.string	"Build cuda_13.0.r13.0/compiler.36424714_0"
        /*0030*/ 	.string	"-v  -suppress-debug-info  -lineinfo  -arch sm_90a "



//--------------------- .note.nv.cuinfo           --------------------------
	.section	.note.nv.cuinfo,"",@"SHT_NOTE"
	.sectionflags	@"SHF_NOTE_NV_CUINFO"
        /*0018*/ 	.short	0x0002
        /*001a*/ 	.short	0x005a
        /*001c*/ 	.short	0x0082
	.zero		2


//--------------------- .nv.info                  --------------------------
	.section	.nv.info,"",@"SHT_CUDA_INFO"
	.align	4


	//----- nvinfo : EIATTR_REGCOUNT
	.align		4
        /*0000*/ 	.byte	0x04, 0x2f
        /*0002*/ 	.short	(.L_1 - .L_0)
	.align		4
.L_0:
        /*0004*/ 	.word	index@(matmul_kernel)
        /*0008*/ 	.word	0x000000ff


	//----- nvinfo : EIATTR_FRAME_SIZE
	.align		4
.L_1:
        /*000c*/ 	.byte	0x04, 0x11
        /*000e*/ 	.short	(.L_3 - .L_2)
	.align		4
.L_2:
        /*0010*/ 	.word	index@(matmul_kernel)
        /*0014*/ 	.word	0x00000128


	//----- nvinfo : EIATTR_MIN_STACK_SIZE
	.align		4
.L_3:
        /*0018*/ 	.byte	0x04, 0x12
        /*001a*/ 	.short	(.L_5 - .L_4)
	.align		4
.L_4:
        /*001c*/ 	.word	index@(matmul_kernel)
        /*0020*/ 	.word	0x00000128
.L_5:


//--------------------- .nv.compat                --------------------------
	.section	.nv.compat,"",@"SHT_CUDA_COMPAT_INFO"
	.align	4
        /*0000*/ 	.byte	0x02, 0x09, 0x01, 0x00, 0x02, 0x02, 0x04, 0x00, 0x02, 0x05, 0x05, 0x00, 0x03, 0x07, 0x01, 0x01
        /*0010*/ 	.byte	0x02, 0x03, 0x00, 0x00, 0x02, 0x06, 0x01, 0x00, 0x04, 0x0b, 0x08, 0x00, 0x00, 0x00, 0x00, 0x00
        /*0020*/ 	.byte	0x00, 0x00, 0x00, 0x00


//--------------------- .nv.info.matmul_kernel    --------------------------
	.section	.nv.info.matmul_kernel,"",@"SHT_CUDA_INFO"
	.sectionflags	@""
	.align	4


	//----- nvinfo : EIATTR_CUDA_API_VERSION
	.align		4
        /*0000*/ 	.byte	0x04, 0x37
        /*0002*/ 	.short	(.L_7 - .L_6)
.L_6:
        /*0004*/ 	.word	0x00000082


	//----- nvinfo : EIATTR_KPARAM_INFO
	.align		4
.L_7:
        /*0008*/ 	.byte	0x04, 0x17
        /*000a*/ 	.short	(.L_9 - .L_8)
.L_8:
        /*000c*/ 	.word	0x00000000
        /*0010*/ 	.short	0x000d
        /*0012*/ 	.short	0x0048
        /*0014*/ 	.byte	0x00, 0xf4, 0x21, 0x00


	//----- nvinfo : EIATTR_KPARAM_INFO
	.align		4
.L_9:
        /*0018*/ 	.byte	0x04, 0x17
        /*001a*/ 	.short	(.L_11 - .L_10)
.L_10:
        /*001c*/ 	.word	0x00000000
        /*0020*/ 	.short	0x000c
        /*0022*/ 	.short	0x0040
        /*0024*/ 	.byte	0x00, 0xf4, 0x21, 0x00


	//----- nvinfo : EIATTR_KPARAM_INFO
	.align		4
.L_11:
        /*0028*/ 	.byte	0x04, 0x17
        /*002a*/ 	.short	(.L_13 - .L_12)
.L_12:
        /*002c*/ 	.word	0x00000000
        /*0030*/ 	.short	0x000b
        /*0032*/ 	.short	0x0038
        /*0034*/ 	.byte	0x00, 0xf0, 0x11, 0x00


	//----- nvinfo : EIATTR_KPARAM_INFO
	.align		4
.L_13:
        /*0038*/ 	.byte	0x04, 0x17
        /*003a*/ 	.short	(.L_15 - .L_14)
.L_14:
        /*003c*/ 	.word	0x00000000
        /*0040*/ 	.short	0x000a
        /*0042*/ 	.short	0x0034
        /*0044*/ 	.byte	0x00, 0xf0, 0x11, 0x00


	//----- nvinfo : EIATTR_KPARAM_INFO
	.align		4
.L_15:
        /*0048*/ 	.byte	0x04, 0x17
        /*004a*/ 	.short	(.L_17 - .L_16)
.L_16:
        /*004c*/ 	.word	0x00000000
        /*0050*/ 	.short	0x0009
        /*0052*/ 	.short	0x0030
        /*0054*/ 	.byte	0x00, 0xf0, 0x11, 0x00


	//----- nvinfo : EIATTR_KPARAM_INFO
	.align		4
.L_17:
        /*0058*/ 	.byte	0x04, 0x17
        /*005a*/ 	.short	(.L_19 - .L_18)
.L_18:
        /*005c*/ 	.word	0x00000000
        /*0060*/ 	.short	0x0008
        /*0062*/ 	.short	0x002c
        /*0064*/ 	.byte	0x00, 0xf0, 0x11, 0x00


	//----- nvinfo : EIATTR_KPARAM_INFO
	.align		4
.L_19:
        /*0068*/ 	.byte	0x04, 0x17
        /*006a*/ 	.short	(.L_21 - .L_20)
.L_20:
        /*006c*/ 	.word	0x00000000
        /*0070*/ 	.short	0x0007
        /*0072*/ 	.short	0x0028
        /*0074*/ 	.byte	0x00, 0xf0, 0x11, 0x00


	//----- nvinfo : EIATTR_KPARAM_INFO
	.align		4
.L_21:
        /*0078*/ 	.byte	0x04, 0x17
        /*007a*/ 	.short	(.L_23 - .L_22)
.L_22:
        /*007c*/ 	.word	0x00000000
        /*0080*/ 	.short	0x0006
        /*0082*/ 	.short	0x0024
        /*0084*/ 	.byte	0x00, 0xf0, 0x11, 0x00


	//----- nvinfo : EIATTR_KPARAM_INFO
	.align		4
.L_23:
        /*0088*/ 	.byte	0x04, 0x17
        /*008a*/ 	.short	(.L_25 - .L_24)
.L_24:
        /*008c*/ 	.word	0x00000000
        /*0090*/ 	.short	0x0005
        /*0092*/ 	.short	0x0020
        /*0094*/ 	.byte	0x00, 0xf0, 0x11, 0x00


	//----- nvinfo : EIATTR_KPARAM_INFO
	.align		4
.L_25:
        /*0098*/ 	.byte	0x04, 0x17
        /*009a*/ 	.short	(.L_27 - .L_26)
.L_26:
        /*009c*/ 	.word	0x00000000
        /*00a0*/ 	.short	0x0004
        /*00a2*/ 	.short	0x001c
        /*00a4*/ 	.byte	0x00, 0xf0, 0x11, 0x00


	//----- nvinfo : EIATTR_KPARAM_INFO
	.align		4
.L_27:
        /*00a8*/ 	.byte	0x04, 0x17
        /*00aa*/ 	.short	(.L_29 - .L_28)
.L_28:
        /*00ac*/ 	.word	0x00000000
        /*00b0*/ 	.short	0x0003
        /*00b2*/ 	.short	0x0018
        /*00b4*/ 	.byte	0x00, 0xf0, 0x11, 0x00


	//----- nvinfo : EIATTR_KPARAM_INFO
	.align		4
.L_29:
        /*00b8*/ 	.byte	0x04, 0x17
        /*00ba*/ 	.short	(.L_31 - .L_30)
.L_30:
        /*00bc*/ 	.word	0x00000000
        /*00c0*/ 	.short	0x0002
        /*00c2*/ 	.short	0x0010
        /*00c4*/ 	.byte	0x00, 0xf4, 0x21, 0x00


	//----- nvinfo : EIATTR_KPARAM_INFO
	.align		4
.L_31:
        /*00c8*/ 	.byte	0x04, 0x17
        /*00ca*/ 	.short	(.L_33 - .L_32)
.L_32:
        /*00cc*/ 	.word	0x00000000
        /*00d0*/ 	.short	0x0001
        /*00d2*/ 	.short	0x0008
        /*00d4*/ 	.byte	0x00, 0xf4, 0x21, 0x00


	//----- nvinfo : EIATTR_KPARAM_INFO
	.align		4
.L_33:
        /*00d8*/ 	.byte	0x04, 0x17
        /*00da*/ 	.short	(.L_35 - .L_34)
.L_34:
        /*00dc*/ 	.word	0x00000000
        /*00e0*/ 	.short	0x0000
        /*00e2*/ 	.short	0x0000
        /*00e4*/ 	.byte	0x00, 0xf4, 0x21, 0x00


	//----- nvinfo : EIATTR_SPARSE_MMA_MASK
	.align		4
.L_35:
        /*00e8*/ 	.byte	0x03, 0x50
        /*00ea*/ 	.short	0x0000


	//----- nvinfo : EIATTR_MAXREG_COUNT
	.align		4
        /*00ec*/ 	.byte	0x03, 0x1b
        /*00ee*/ 	.short	0x00ff


	//----- nvinfo : EIATTR_NUM_BARRIERS
	.align		4
        /*00f0*/ 	.byte	0x02, 0x4c
        /*00f2*/ 	.byte	0x01
	.zero		1


	//----- nvinfo : EIATTR_ANNOTATIONS
	.align		4
        /*00f4*/ 	.byte	0x04, 0x55
        /*00f6*/ 	.short	(.L_37 - .L_36)


	//   ....[0]....
.L_36:
        /*00f8*/ 	.word	0x00000001
        /*00fc*/ 	.byte	0xe0, 0x00, 0x00, 0x00, 0x01, 0x00, 0x00, 0x00, 0xa0, 0x06, 0x00, 0x00, 0x01, 0x00, 0x00, 0x00
        /* <DEDUP_REMOVED lines=97> */
        /*071c*/ 	.byte	0xc0, 0xf1, 0x00, 0x00, 0x01, 0x00, 0x00, 0x00, 0x40, 0xf2, 0x00, 0x00


	//----- nvinfo : EIATTR_MERCURY_ISA_VERSION
	.align		4
.L_37:
        /*0728*/ 	.byte	0x03, 0x5f
        /*072a*/ 	.short	0x0101


	//----- nvinfo : EIATTR_EXIT_INSTR_OFFSETS
	.align		4
        /*072c*/ 	.byte	0x04, 0x1c
        /*072e*/ 	.short	(.L_39 - .L_38)


	//   ....[0]....
.L_38:
        /*0730*/ 	.word	0x0000f4f0


	//   ....[1]....
        /*0734*/ 	.word	0x0000f510


	//----- nvinfo : EIATTR_REQNTID
	.align		4
.L_39:
        /*0738*/ 	.byte	0x04, 0x10
        /*073a*/ 	.short	(.L_41 - .L_40)
.L_40:
        /*073c*/ 	.word	0x00000080
        /*0740*/ 	.word	0x00000001
        /*0744*/ 	.word	0x00000001


	//----- nvinfo : EIATTR_CBANK_PARAM_SIZE
	.align		4
.L_41:
        /*0748*/ 	.byte	0x03, 0x19
        /*074a*/ 	.short	0x0050


	//----- nvinfo : EIATTR_PARAM_CBANK
	.align		4
        /*074c*/ 	.byte	0x04, 0x0a
        /*074e*/ 	.short	(.L_43 - .L_42)
	.align		4
.L_42:
        /*0750*/ 	.word	index@(.nv.constant0.matmul_kernel)
        /*0754*/ 	.short	0x0210
        /*0756*/ 	.short	0x0050


	//----- nvinfo : EIATTR_SW_WAR
	.align		4
.L_43:
        /*0758*/ 	.byte	0x04, 0x36
        /*075a*/ 	.short	(.L_45 - .L_44)
.L_44:
        /*075c*/ 	.word	0x00000008
.L_45:


//--------------------- .nv.callgraph             --------------------------
	.section	.nv.callgraph,"",@"SHT_CUDA_CALLGRAPH"
	.align	4
	.sectionentsize	8
	.align		4
        /*0000*/ 	.word	0x00000000
	.align		4
        /*0004*/ 	.word	0xffffffff
	.align		4
        /*0008*/ 	.word	0x00000000
	.align		4
        /*000c*/ 	.word	0xfffffffe
	.align		4
        /*0010*/ 	.word	0x00000000
	.align		4
        /*0014*/ 	.word	0xfffffffd
	.align		4
        /*0018*/ 	.word	0x00000000
	.align		4
        /*001c*/ 	.word	0xfffffffc


//--------------------- .text.matmul_kernel       --------------------------
	.section	.text.matmul_kernel,"ax",@progbits
	.align	128
        .global         matmul_kernel
        .type           matmul_kernel,@function
        .size           matmul_kernel,(.L_x_3 - matmul_kernel)
        .other          matmul_kernel,@"STO_CUDA_ENTRY STV_DEFAULT"
matmul_kernel:
.text.matmul_kernel:
[----:B------:R-:W1:Y:S08]  /*0000*/  LDC R1, c[0x0][0x28] ;  /* 0x00000a00ff017b82 */ /* 0x000e700000000800 */
[----:B------:R-:W2:Y:S01]  /*0010*/  LDC.64 R2, c[0x0][0x228] ;  /* 0x00008a00ff027b82 */ /* 0x000ea20000000a00 */
[----:B-1----:R-:W-:Y:S01]  /*0020*/  VIADD R1, R1, 0xfffffed8 ;  /* 0xfffffed801017836 */ /* 0x002fe20000000000 */
[----:B------:R-:W1:Y:S01]  /*0030*/  S2R R5, SR_CTAID.X ;  /* 0x0000000000057919 */ /* 0x000e620000002500 */
[----:B------:R-:W-:Y:S01]  /*0040*/  ULDC.64 UR8, c[0x0][0x210] ;  /* 0x0000840000087ab9 */ /* 0x000fe20000000a00 */
[----:B------:R-:W-:Y:S01]  /*0050*/  UMOV UR4, 0x400 ;  /* 0x0000040000047882 */ /* 0x000fe20000000000 */
[----:B------:R-:W-:Y:S01]  /*0060*/  ULDC.64 UR16, c[0x0][0x208] ;  /* 0x0000820000107ab9 */ /* 0x000fe20000000a00 */
[----:B------:R-:W3:Y:S01]  /*0070*/  S2R R160, SR_TID.X ;  /* 0x0000000000a07919 */ /* 0x000ee20000002100 */
[----:B------:R-:W-:Y:S01]  /*0080*/  ULDC UR12, c[0x0][0x230] ;  /* 0x00008c00000c7ab9 */ /* 0x000fe20000000800 */
[----:B------:R-:W4:Y:S01]  /*0090*/  LDC.64 R158, c[0x0][0x238] ;  /* 0x00008e00ff9e7b82 */ /* 0x000f220000000a00 */
[----:B------:R-:W-:Y:S01]  /*00a0*/  ULDC.64 UR10, c[0x0][0x218] ;  /* 0x00008600000a7ab9 */ /* 0x000fe20000000a00 */
[----:B------:R-:W-:-:S06]  /*00b0*/  ULDC UR5, c[0x0][0x240] ;  /* 0x0000900000057ab9 */ /* 0x000fcc0000000800 */
[----:B------:R-:W3:Y:S01]  /*00c0*/  S2UR UR7, SR_CgaCtaId ;  /* 0x00000000000779c3 */ /* 0x000ee20000008800 */
[----:B--2---:R-:W-:Y:S01]  /*00d0*/  IMAD.MOV.U32 R154, RZ, RZ, R3 ;  /* 0x000000ffff9a7224 */ /* 0x004fe200078e0003 */
[----:B------:R2:W-:Y:S01]  /*00e0*/  STL.64 [R1+0xc8], R2 ;  /* 0x0000c80201007387 */ /* 0x0005e20000100a00 */
[----:B------:R-:W-:Y:S02]  /*00f0*/  IMAD.MOV.U32 R152, RZ, RZ, R2 ;  /* 0x000000ffff987224 */ /* 0x000fe400078e0002 */
[----:B------:R-:W-:Y:S01]  /*0100*/  VIADD R0, R154, 0xff ;  /* 0x000000ff9a007836 */ /* 0x000fe20000000000 */
[----:B-1----:R-:W-:-:S04]  /*0110*/  IABS R8, R5 ;  /* 0x0000000500087213 */ /* 0x002fc80000000000 */
[----:B--2---:R-:W-:Y:S02]  /*0120*/  SHF.R.S32.HI R3, RZ, 0x1f, R0 ;  /* 0x0000001fff037819 */ /* 0x004fe40000011400 */
[----:B---3--:R-:W-:Y:S01]  /*0130*/  LOP3.LUT R17, R160, 0x3f, RZ, 0xc0, !PT ;  /* 0x0000003fa0117812 */ /* 0x008fe200078ec0ff */
[----:B------:R-:W-:Y:S01]  /*0140*/  ULEA UR7, UR7, UR4, 0x18 ;  /* 0x0000000407077291 */ /* 0x000fe2000f8ec03f */
[----:B------:R-:W-:Y:S01]  /*0150*/  LEA.HI R3, R3, R0, RZ, 0x8 ;  /* 0x0000000003037211 */ /* 0x000fe200078f40ff */
[----:B------:R-:W-:-:S03]  /*0160*/  UIADD3 UR4, UR12, -0x20, URZ ;  /* 0xffffffe00c047890 */ /* 0x000fc6000fffe03f */
[----:B------:R-:W-:-:S04]  /*0170*/  SHF.R.S32.HI R4, RZ, 0x8, R3 ;  /* 0x00000008ff047819 */ /* 0x000fc80000011403 */
[-C--:B------:R-:W-:Y:S02]  /*0180*/  IABS R7, R4.reuse ;  /* 0x0000000400077213 */ /* 0x080fe40000000000 */
[----:B------:R-:W-:Y:S02]  /*0190*/  IABS R10, R4 ;  /* 0x00000004000a7213 */ /* 0x000fe40000000000 */
[----:B------:R-:W1:Y:S08]  /*01a0*/  I2F.RP R0, R7 ;  /* 0x0000000700007306 */ /* 0x000e700000209400 */
[----:B-1----:R-:W1:Y:S02]  /*01b0*/  MUFU.RCP R0, R0 ;  /* 0x0000000000007308 */ /* 0x002e640000001000 */
[----:B-1----:R-:W-:-:S02]  /*01c0*/  VIADD R2, R0, 0xffffffe ;  /* 0x0ffffffe00027836 */ /* 0x002fc40000000000 */
[----:B------:R-:W-:-:S04]  /*01d0*/  IMAD.MOV R0, RZ, RZ, -R10 ;  /* 0x000000ffff007224 */ /* 0x000fc800078e0a0a */
[----:B------:R1:W2:Y:S02]  /*01e0*/  F2I.FTZ.U32.TRUNC.NTZ R3, R2 ;  /* 0x0000000200037305 */ /* 0x0002a4000021f000 */
[----:B-1----:R-:W-:Y:S02]  /*01f0*/  IMAD.MOV.U32 R2, RZ, RZ, RZ ;  /* 0x000000ffff027224 */ /* 0x002fe400078e00ff */
[----:B--2---:R-:W-:-:S04]  /*0200*/  IMAD.MOV R6, RZ, RZ, -R3 ;  /* 0x000000ffff067224 */ /* 0x004fc800078e0a03 */
[----:B------:R-:W-:Y:S02]  /*0210*/  IMAD R9, R6, R7, RZ ;  /* 0x0000000706097224 */ /* 0x000fe400078e02ff */
[----:B------:R-:W-:Y:S02]  /*0220*/  IMAD.MOV.U32 R6, RZ, RZ, R8 ;  /* 0x000000ffff067224 */ /* 0x000fe400078e0008 */
[----:B------:R-:W-:-:S06]  /*0230*/  IMAD.HI.U32 R3, R3, R9, R2 ;  /* 0x0000000903037227 */ /* 0x000fcc00078e0002 */
[----:B------:R-:W-:-:S04]  /*0240*/  IMAD.HI.U32 R3, R3, R6, RZ ;  /* 0x0000000603037227 */ /* 0x000fc800078e00ff */
[----:B------:R-:W-:-:S05]  /*0250*/  IMAD R0, R3, R0, R6 ;  /* 0x0000000003007224 */ /* 0x000fca00078e0206 */
[----:B------:R-:W-:-:S13]  /*0260*/  ISETP.GT.U32.AND P1, PT, R7, R0, PT ;  /* 0x000000000700720c */ /* 0x000fda0003f24070 */
[----:B------:R-:W-:Y:S02]  /*0270*/  @!P1 IMAD.IADD R0, R0, 0x1, -R7 ;  /* 0x0000000100009824 */ /* 0x000fe400078e0a07 */
[----:B------:R-:W-:Y:S01]  /*0280*/  @!P1 VIADD R3, R3, 0x1 ;  /* 0x0000000103039836 */ /* 0x000fe20000000000 */
[----:B------:R-:W-:Y:S02]  /*0290*/  ISETP.NE.AND P1, PT, R4, RZ, PT ;  /* 0x000000ff0400720c */ /* 0x000fe40003f25270 */
[----:B------:R-:W-:Y:S02]  /*02a0*/  ISETP.GE.U32.AND P0, PT, R0, R7, PT ;  /* 0x000000070000720c */ /* 0x000fe40003f06070 */
[----:B------:R-:W-:Y:S02]  /*02b0*/  LOP3.LUT R0, R5, R4, RZ, 0x3c, !PT ;  /* 0x0000000405007212 */ /* 0x000fe400078e3cff */
[----:B------:R-:W-:Y:S02]  /*02c0*/  IABS R7, R154 ;  /* 0x0000009a00077213 */ /* 0x000fe40000000000 */
[----:B------:R-:W-:Y:S01]  /*02d0*/  ISETP.GE.AND P2, PT, R0, RZ, PT ;  /* 0x000000ff0000720c */ /* 0x000fe20003f46270 */
[----:B------:R-:W-:-:S06]  /*02e0*/  VIADD R0, R152, 0x3f ;  /* 0x0000003f98007836 */ /* 0x000fcc0000000000 */
[----:B------:R-:W-:-:S04]  /*02f0*/  @P0 VIADD R3, R3, 0x1 ;  /* 0x0000000103030836 */ /* 0x000fc80000000000 */
[----:B------:R-:W-:Y:S01]  /*0300*/  IMAD.MOV.U32 R15, RZ, RZ, R3 ;  /* 0x000000ffff0f7224 */ /* 0x000fe200078e0003 */
[----:B------:R-:W-:-:S03]  /*0310*/  SHF.R.S32.HI R3, RZ, 0x1f, R0 ;  /* 0x0000001fff037819 */ /* 0x000fc60000011400 */
[----:B------:R-:W-:Y:S01]  /*0320*/  @!P2 IMAD.MOV R15, RZ, RZ, -R15 ;  /* 0x000000ffff0fa224 */ /* 0x000fe200078e0a0f */
[----:B------:R-:W-:Y:S02]  /*0330*/  LEA.HI R3, R3, R0, RZ, 0x6 ;  /* 0x0000000003037211 */ /* 0x000fe400078f30ff */
[----:B------:R-:W-:-:S04]  /*0340*/  @!P1 LOP3.LUT R15, RZ, R4, RZ, 0x33, !PT ;  /* 0x00000004ff0f9212 */ /* 0x000fc800078e33ff */
[----:B------:R-:W-:Y:S01]  /*0350*/  LEA.HI.SX32 R3, R3, -R15, 0x1a ;  /* 0x8000000f03037211 */ /* 0x000fe200078fd2ff */
[----:B------:R-:W-:-:S03]  /*0360*/  IMAD.MOV R6, RZ, RZ, -R15 ;  /* 0x000000ffff067224 */ /* 0x000fc600078e0a0f */
[----:B------:R-:W-:Y:S01]  /*0370*/  VIMNMX R19, R3, 0x1, PT ;  /* 0x0000000103137848 */ /* 0x000fe20003fe0100 */
[----:B------:R-:W-:Y:S02]  /*0380*/  IMAD R16, R4, R6, R5 ;  /* 0x0000000604107224 */ /* 0x000fe400078e0205 */
[----:B------:R-:W1:Y:S01]  /*0390*/  I2F.RP R5, R7 ;  /* 0x0000000700057306 */ /* 0x000e620000209400 */
[-C--:B------:R-:W-:Y:S02]  /*03a0*/  IABS R9, R19.reuse ;  /* 0x0000001300097213 */ /* 0x080fe40000000000 */
[----:B------:R-:W-:-:S05]  /*03b0*/  IABS R4, R19 ;  /* 0x0000001300047213 */ /* 0x000fca0000000000 */
[----:B------:R-:W2:Y:S08]  /*03c0*/  I2F.RP R0, R9 ;  /* 0x0000000900007306 */ /* 0x000eb00000209400 */
[----:B-1----:R-:W-:Y:S08]  /*03d0*/  MUFU.RCP R5, R5 ;  /* 0x0000000500057308 */ /* 0x002ff00000001000 */
[----:B--2---:R-:W1:Y:S02]  /*03e0*/  MUFU.RCP R0, R0 ;  /* 0x0000000000007308 */ /* 0x004e640000001000 */
[----:B-1----:R-:W-:Y:S01]  /*03f0*/  VIADD R2, R0, 0xffffffe ;  /* 0x0ffffffe00027836 */ /* 0x002fe20000000000 */
[----:B------:R-:W-:-:S05]  /*0400*/  IABS R0, R16 ;  /* 0x0000001000007213 */ /* 0x000fca0000000000 */
[----:B------:R1:W2:Y:S02]  /*0410*/  F2I.FTZ.U32.TRUNC.NTZ R3, R2 ;  /* 0x0000000200037305 */ /* 0x0002a4000021f000 */
[----:B-1----:R-:W-:Y:S02]  /*0420*/  IMAD.MOV.U32 R2, RZ, RZ, RZ ;  /* 0x000000ffff027224 */ /* 0x002fe400078e00ff */
[----:B--2---:R-:W-:-:S04]  /*0430*/  IMAD.MOV R8, RZ, RZ, -R3 ;  /* 0x000000ffff087224 */ /* 0x004fc800078e0a03 */
[----:B------:R-:W-:Y:S01]  /*0440*/  IMAD R11, R8, R9, RZ ;  /* 0x00000009080b7224 */ /* 0x000fe200078e02ff */
[----:B------:R-:W-:-:S03]  /*0450*/  IABS R8, R152 ;  /* 0x0000009800087213 */ /* 0x000fc60000000000 */
[----:B------:R-:W-:-:S04]  /*0460*/  IMAD.HI.U32 R2, R3, R11, R2 ;  /* 0x0000000b03027227 */ /* 0x000fc800078e0002 */
[----:B------:R-:W-:Y:S02]  /*0470*/  IMAD.MOV.U32 R3, RZ, RZ, R0 ;  /* 0x000000ffff037224 */ /* 0x000fe400078e0000 */
[----:B------:R-:W-:Y:S02]  /*0480*/  IMAD.MOV R0, RZ, RZ, -R4 ;  /* 0x000000ffff007224 */ /* 0x000fe400078e0a04 */
[----:B------:R-:W-:Y:S01]  /*0490*/  IMAD.HI.U32 R2, R2, R3, RZ ;  /* 0x0000000302027227 */ /* 0x000fe200078e00ff */
[----:B------:R-:W1:Y:S03]  /*04a0*/  I2F.RP R4, R8 ;  /* 0x0000000800047306 */ /* 0x000e660000209400 */
[----:B------:R-:W-:Y:S02]  /*04b0*/  IMAD R0, R2, R0, R3 ;  /* 0x0000000002007224 */ /* 0x000fe400078e0203 */
[----:B------:R-:W-:Y:S01]  /*04c0*/  VIADD R3, R5, 0xffffffe ;  /* 0x0ffffffe05037836 */ /* 0x000fe20000000000 */
[----:B------:R-:W-:-:S02]  /*04d0*/  SHF.R.U32.HI R5, RZ, 0x5, R160 ;  /* 0x00000005ff057819 */ /* 0x000fc400000116a0 */
[----:B------:R-:W-:Y:S02]  /*04e0*/  ISETP.GT.U32.AND P1, PT, R9, R0, PT ;  /* 0x000000000900720c */ /* 0x000fe40003f24070 */
[----:B------:R-:W-:Y:S01]  /*04f0*/  SGXT.U32 R5, R5, 0x2 ;  /* 0x000000020505781a */ /* 0x000fe20000000000 */
[----:B------:R-:W2:Y:S08]  /*0500*/  F2I.FTZ.U32.TRUNC.NTZ R3, R3 ;  /* 0x0000000300037305 */ /* 0x000eb0000021f000 */
[----:B-1----:R-:W1:Y:S02]  /*0510*/  MUFU.RCP R4, R4 ;  /* 0x0000000400047308 */ /* 0x002e640000001000 */
[----:B------:R-:W-:-:S02]  /*0520*/  @!P1 IMAD.IADD R0, R0, 0x1, -R9 ;  /* 0x0000000100009824 */ /* 0x000fc400078e0a09 */
[----:B------:R-:W-:Y:S01]  /*0530*/  @!P1 VIADD R2, R2, 0x1 ;  /* 0x0000000102029836 */ /* 0x000fe20000000000 */
[----:B------:R-:W-:Y:S02]  /*0540*/  ISETP.NE.AND P1, PT, R19, RZ, PT ;  /* 0x000000ff1300720c */ /* 0x000fe40003f25270 */
[----:B------:R-:W-:Y:S01]  /*0550*/  ISETP.GE.U32.AND P0, PT, R0, R9, PT ;  /* 0x000000090000720c */ /* 0x000fe20003f06070 */
[----:B--2---:R-:W-:Y:S01]  /*0560*/  IMAD.MOV R6, RZ, RZ, -R3 ;  /* 0x000000ffff067224 */ /* 0x004fe200078e0a03 */
[----:B------:R-:W-:-:S03]  /*0570*/  LOP3.LUT R0, R16, R19, RZ, 0x3c, !PT ;  /* 0x0000001310007212 */ /* 0x000fc600078e3cff */
[----:B------:R-:W-:Y:S01]  /*0580*/  IMAD R13, R6, R7, RZ ;  /* 0x00000007060d7224 */ /* 0x000fe200078e02ff */
[----:B------:R-:W-:Y:S02]  /*0590*/  ISETP.GE.AND P2, PT, R0, RZ, PT ;  /* 0x000000ff0000720c */ /* 0x000fe40003f46270 */
[----:B------:R-:W-:Y:S01]  /*05a0*/  LOP3.LUT R0, R160, 0x7f, RZ, 0xc0, !PT ;  /* 0x0000007fa0007812 */ /* 0x000fe200078ec0ff */
[----:B-1----:R-:W-:-:S04]  /*05b0*/  VIADD R10, R4, 0xffffffe ;  /* 0x0ffffffe040a7836 */ /* 0x002fc80000000000 */
[----:B------:R-:W-:Y:S01]  /*05c0*/  @P0 VIADD R2, R2, 0x1 ;  /* 0x0000000102020836 */ /* 0x000fe20000000000 */
[----:B------:R1:W2:Y:S01]  /*05d0*/  F2I.FTZ.U32.TRUNC.NTZ R11, R10 ;  /* 0x0000000a000b7305 */ /* 0x0002a2000021f000 */
[----:B------:R-:W-:Y:S02]  /*05e0*/  IMAD.SHL.U32 R4, R0, 0x4, RZ ;  /* 0x0000000400047824 */ /* 0x000fe400078e00ff */
[----:B------:R-:W-:Y:S01]  /*05f0*/  IMAD.MOV.U32 R20, RZ, RZ, R2 ;  /* 0x000000ffff147224 */ /* 0x000fe200078e0002 */
[----:B------:R-:W-:-:S03]  /*0600*/  LOP3.LUT R2, R160, 0x60, RZ, 0xc0, !PT ;  /* 0x00000060a0027812 */ /* 0x000fc600078ec0ff */
[----:B------:R-:W-:Y:S01]  /*0610*/  @!P2 IMAD.MOV R20, RZ, RZ, -R20 ;  /* 0x000000ffff14a224 */ /* 0x000fe200078e0a14 */
[----:B------:R-:W-:Y:S01]  /*0620*/  @!P1 LOP3.LUT R20, RZ, R19, RZ, 0x33, !PT ;  /* 0x00000013ff149212 */ /* 0x000fe200078e33ff */
[----:B-1----:R-:W-:Y:S01]  /*0630*/  IMAD.MOV.U32 R10, RZ, RZ, RZ ;  /* 0x000000ffff0a7224 */ /* 0x002fe200078e00ff */
[----:B------:R-:W-:Y:S01]  /*0640*/  SHF.R.U32.HI R9, RZ, 0x1, R2 ;  /* 0x00000001ff097819 */ /* 0x000fe20000011602 */
[----:B------:R-:W-:Y:S02]  /*0650*/  IMAD.MOV.U32 R2, RZ, RZ, RZ ;  /* 0x000000ffff027224 */ /* 0x000fe400078e00ff */
[----:B------:R-:W-:Y:S01]  /*0660*/  IMAD.SHL.U32 R0, R20, 0x100, RZ ;  /* 0x0000010014007824 */ /* 0x000fe200078e00ff */
[----:B------:R-:W-:Y:S01]  /*0670*/  LOP3.LUT R4, R4, R9, RZ, 0x3c, !PT ;  /* 0x0000000904047212 */ /* 0x000fe200078e3cff */
[----:B------:R-:W-:Y:S01]  /*0680*/  IMAD.HI.U32 R3, R3, R13, R2 ;  /* 0x0000000d03037227 */ /* 0x000fe200078e0002 */
[----:B------:R-:W-:-:S03]  /*0690*/  LOP3.LUT R2, R160, 0x40, RZ, 0xc0, !PT ;  /* 0x00000040a0027812 */ /* 0x000fc600078ec0ff */
[----:B------:R1:W-:Y:S01]  /*06a0*/  STL [R1+0x4c], R4 ;  /* 0x00004c0401007387 */ /* 0x0003e20000100800 */
[----:B------:R-:W-:Y:S01]  /*06b0*/  SHF.R.U32.HI R6, RZ, 0x4, R2 ;  /* 0x00000004ff067819 */ /* 0x000fe20000011602 */
[----:B--2---:R-:W-:Y:S02]  /*06c0*/  IMAD.MOV R13, RZ, RZ, -R11 ;  /* 0x000000ffff0d7224 */ /* 0x004fe400078e0a0b */
[----:B------:R-:W-:Y:S01]  /*06d0*/  IMAD.MOV R20, RZ, RZ, -R20 ;  /* 0x000000ffff147224 */ /* 0x000fe200078e0a14 */
[----:B------:R-:W-:Y:S01]  /*06e0*/  STL [R1+0xf8], R0 ;  /* 0x0000f80001007387 */ /* 0x000fe20000100800 */
[----:B------:R-:W-:Y:S02]  /*06f0*/  IMAD R9, R17, 0x80, R6 ;  /* 0x0000008011097824 */ /* 0x000fe400078e0206 */
[----:B------:R-:W-:Y:S01]  /*0700*/  IMAD R20, R19, R20, R16 ;  /* 0x0000001413147224 */ /* 0x000fe200078e0210 */
[----:B-1----:R-:W-:Y:S01]  /*0710*/  LOP3.LUT R4, R0, R5, RZ, 0xfc, !PT ;  /* 0x0000000500047212 */ /* 0x002fe200078efcff */
[----:B------:R-:W-:-:S02]  /*0720*/  IMAD.SHL.U32 R5, R160, 0x10, RZ ;  /* 0x00000010a0057824 */ /* 0x000fc400078e00ff */
[----:B------:R-:W-:Y:S01]  /*0730*/  IMAD.IADD R20, R15, 0x1, R20 ;  /* 0x000000010f147824 */ /* 0x000fe200078e0214 */
[----:B------:R-:W-:Y:S02]  /*0740*/  LOP3.LUT R21, R4, 0xfc, RZ, 0xfc, !PT ;  /* 0x000000fc04157812 */ /* 0x000fe400078efcff */
[----:B------:R-:W-:Y:S01]  /*0750*/  IABS R12, R4 ;  /* 0x00000004000c7213 */ /* 0x000fe20000000000 */
[----:B------:R-:W-:Y:S01]  /*0760*/  IMAD R153, R20, 0x40, R17 ;  /* 0x0000004014997824 */ /* 0x000fe200078e0211 */
[----:B------:R-:W-:Y:S02]  /*0770*/  IABS R14, R21 ;  /* 0x00000015000e7213 */ /* 0x000fe40000000000 */
[----:B------:R-:W-:Y:S01]  /*0780*/  LOP3.LUT R2, R5, 0x70, RZ, 0xc0, !PT ;  /* 0x0000007005027812 */ /* 0x000fe200078ec0ff */
[----:B------:R-:W-:Y:S01]  /*0790*/  IMAD.HI.U32 R5, R3, R12, RZ ;  /* 0x0000000c03057227 */ /* 0x000fe200078e00ff */
[C---:B------:R-:W-:Y:S01]  /*07a0*/  LOP3.LUT R19, R4.reuse, 0x10, RZ, 0xfc, !PT ;  /* 0x0000001004137812 */ /* 0x040fe200078efcff */
[----:B------:R1:W-:Y:S01]  /*07b0*/  STL [R1+0xd0], R153 ;  /* 0x0000d09901007387 */ /* 0x0003e20000100800 */
[----:B------:R-:W-:Y:S01]  /*07c0*/  ISETP.GE.AND P0, PT, R21, RZ, PT ;  /* 0x000000ff1500720c */ /* 0x000fe20003f06270 */
[----:B------:R-:W-:Y:S01]  /*07d0*/  IMAD.HI.U32 R6, R3, R14, RZ ;  /* 0x0000000e03067227 */ /* 0x000fe200078e00ff */
[----:B------:R-:W-:-:S02]  /*07e0*/  LOP3.LUT R21, R4, 0x14, RZ, 0xfc, !PT ;  /* 0x0000001404157812 */ /* 0x000fc400078efcff */
[C---:B------:R-:W-:Y:S01]  /*07f0*/  LOP3.LUT R23, R4.reuse, 0x18, RZ, 0xfc, !PT ;  /* 0x0000001804177812 */ /* 0x040fe200078efcff */
[----:B------:R-:W-:Y:S01]  /*0800*/  IMAD.MOV R6, RZ, RZ, -R6 ;  /* 0x000000ffff067224 */ /* 0x000fe200078e0a06 */
[----:B------:R-:W-:Y:S01]  /*0810*/  LOP3.LUT R25, R4, 0x1c, RZ, 0xfc, !PT ;  /* 0x0000001c04197812 */ /* 0x000fe200078efcff */
[----:B------:R-:W-:Y:S01]  /*0820*/  IMAD.IADD R2, R2, 0x1, R9 ;  /* 0x0000000102027824 */ /* 0x000fe200078e0209 */
[----:B------:R-:W-:Y:S01]  /*0830*/  IABS R22, R23 ;  /* 0x0000001700167213 */ /* 0x000fe20000000000 */
[----:B------:R-:W-:Y:S01]  /*0840*/  IMAD R9, R13, R8, RZ ;  /* 0x000000080d097224 */ /* 0x000fe200078e02ff */
[----:B------:R-:W-:Y:S01]  /*0850*/  IABS R24, R25 ;  /* 0x0000001900187213 */ /* 0x000fe20000000000 */
[----:B------:R-:W-:Y:S01]  /*0860*/  IMAD.MOV R13, RZ, RZ, -R5 ;  /* 0x000000ffff0d7224 */ /* 0x000fe200078e0a05 */
[C---:B------:R-:W-:Y:S01]  /*0870*/  LOP3.LUT R26, R4.reuse, 0x20, RZ, 0xfc, !PT ;  /* 0x00000020041a7812 */ /* 0x040fe200078efcff */
[----:B------:R-:W-:Y:S01]  /*0880*/  IMAD R14, R7, R6, R14 ;  /* 0x00000006070e7224 */ /* 0x000fe200078e020e */
[C---:B------:R-:W-:Y:S01]  /*0890*/  LOP3.LUT R6, R4.reuse, 0x8, RZ, 0xfc, !PT ;  /* 0x0000000804067812 */ /* 0x040fe200078efcff */
[----:B------:R-:W-:Y:S01]  /*08a0*/  IMAD.HI.U32 R5, R11, R9, R10 ;  /* 0x000000090b057227 */ /* 0x000fe200078e000a */
[----:B------:R-:W-:-:S02]  /*08b0*/  LOP3.LUT R10, R4, 0x4, RZ, 0xfc, !PT ;  /* 0x00000004040a7812 */ /* 0x000fc400078efcff */
[C---:B------:R-:W-:Y:S01]  /*08c0*/  ISETP.GT.U32.AND P5, PT, R7.reuse, R14, PT ;  /* 0x0000000e0700720c */ /* 0x040fe20003fa4070 */
[C---:B------:R-:W-:Y:S01]  /*08d0*/  IMAD R9, R7.reuse, R13, R12 ;  /* 0x0000000d07097224 */ /* 0x040fe200078e020c */
[----:B------:R-:W-:Y:S01]  /*08e0*/  LOP3.LUT R11, R4, 0xc, RZ, 0xfc, !PT ;  /* 0x0000000c040b7812 */ /* 0x000fe200078efcff */
[----:B------:R-:W-:Y:S01]  /*08f0*/  VIADD R232, R2, UR7 ;  /* 0x0000000702e87c36 */ /* 0x000fe20008000000 */
[----:B------:R-:W-:Y:S02]  /*0900*/  IABS R12, R10 ;  /* 0x0000000a000c7213 */ /* 0x000fe40000000000 */
[----:B------:R-:W-:Y:S02]  /*0910*/  ISETP.GT.U32.AND P2, PT, R7, R9, PT ;  /* 0x000000090700720c */ /* 0x000fe40003f44070 */
[----:B------:R-:W-:Y:S02]  /*0920*/  IABS R16, R6 ;  /* 0x0000000600107213 */ /* 0x000fe40000000000 */
[----:B------:R-:W-:-:S02]  /*0930*/  IABS R18, R11 ;  /* 0x0000000b00127213 */ /* 0x000fc40000000000 */
[----:B------:R-:W-:Y:S01]  /*0940*/  ISETP.GE.AND P4, PT, R6, RZ, PT ;  /* 0x000000ff0600720c */ /* 0x000fe20003f86270 */
[--C-:B------:R-:W-:Y:S01]  /*0950*/  @!P5 IMAD.IADD R14, R14, 0x1, -R7.reuse ;  /* 0x000000010e0ed824 */ /* 0x100fe200078e0a07 */
[----:B------:R-:W-:Y:S01]  /*0960*/  ISETP.GE.AND P1, PT, R10, RZ, PT ;  /* 0x000000ff0a00720c */ /* 0x000fe20003f26270 */
[----:B------:R-:W-:Y:S01]  /*0970*/  IMAD.HI.U32 R6, R3, R12, RZ ;  /* 0x0000000c03067227 */ /* 0x000fe200078e00ff */
[----:B------:R-:W-:Y:S02]  /*0980*/  ISETP.GE.AND P3, PT, R11, RZ, PT ;  /* 0x000000ff0b00720c */ /* 0x000fe40003f66270 */
[----:B------:R-:W-:Y:S01]  /*0990*/  ISETP.GT.U32.AND P6, PT, R7, R14, PT ;  /* 0x0000000e0700720c */ /* 0x000fe20003fc4070 */
[----:B------:R-:W-:Y:S01]  /*09a0*/  @!P2 IMAD.IADD R9, R9, 0x1, -R7 ;  /* 0x000000010909a824 */ /* 0x000fe200078e0a07 */
[C---:B------:R-:W-:Y:S01]  /*09b0*/  LOP3.LUT R31, R4.reuse, 0x38, RZ, 0xfc, !PT ;  /* 0x00000038041f7812 */ /* 0x040fe200078efcff */
[----:B------:R-:W-:Y:S01]  /*09c0*/  IMAD.HI.U32 R10, R3, R16, RZ ;  /* 0x00000010030a7227 */ /* 0x000fe200078e00ff */
[----:B------:R-:W-:-:S02]  /*09d0*/  LOP3.LUT R37, R4, 0x3c, RZ, 0xfc, !PT ;  /* 0x0000003c04257812 */ /* 0x000fc400078efcff */
[----:B------:R-:W-:Y:S01]  /*09e0*/  ISETP.GT.U32.AND P5, PT, R7, R9, PT ;  /* 0x000000090700720c */ /* 0x000fe20003fa4070 */
[----:B------:R-:W-:Y:S01]  /*09f0*/  IMAD.HI.U32 R11, R3, R18, RZ ;  /* 0x00000012030b7227 */ /* 0x000fe200078e00ff */
[C---:B------:R-:W-:Y:S02]  /*0a00*/  LOP3.LUT R39, R4.reuse, 0x40, RZ, 0xfc, !PT ;  /* 0x0000004004277812 */ /* 0x040fe400078efcff */
[C---:B------:R-:W-:Y:S01]  /*0a10*/  LOP3.LUT R41, R4.reuse, 0x44, RZ, 0xfc, !PT ;  /* 0x0000004404297812 */ /* 0x040fe200078efcff */
[----:B------:R-:W-:Y:S01]  /*0a20*/  IMAD.MOV R6, RZ, RZ, -R6 ;  /* 0x000000ffff067224 */ /* 0x000fe200078e0a06 */
[----:B------:R-:W-:Y:S01]  /*0a30*/  IABS R34, R39 ;  /* 0x0000002700227213 */ /* 0x000fe20000000000 */
[----:B------:R-:W-:Y:S01]  /*0a40*/  IMAD.MOV R10, RZ, RZ, -R10 ;  /* 0x000000ffff0a7224 */ /* 0x000fe200078e0a0a */
[----:B------:R-:W-:Y:S01]  /*0a50*/  IABS R36, R41 ;  /* 0x0000002900247213 */ /* 0x000fe20000000000 */
[----:B------:R-:W-:Y:S01]  /*0a60*/  IMAD.MOV R13, RZ, RZ, -R11 ;  /* 0x000000ffff0d7224 */ /* 0x000fe200078e0a0b */
[C---:B------:R-:W-:Y:S01]  /*0a70*/  LOP3.LUT R42, R4.reuse, 0x48, RZ, 0xfc, !PT ;  /* 0x00000048042a7812 */ /* 0x040fe200078efcff */
[C---:B------:R-:W-:Y:S01]  /*0a80*/  IMAD R11, R7.reuse, R6, R12 ;  /* 0x00000006070b7224 */ /* 0x040fe200078e020c */
[----:B------:R-:W-:Y:S01]  /*0a90*/  LOP3.LUT R44, R4, 0x50, RZ, 0xfc, !PT ;  /* 0x00000050042c7812 */ /* 0x000fe200078efcff */
[C---:B------:R-:W-:Y:S01]  /*0aa0*/  IMAD R10, R7.reuse, R10, R16 ;  /* 0x0000000a070a7224 */ /* 0x040fe200078e0210 */
[----:B------:R-:W-:Y:S01]  /*0ab0*/  IABS R16, R19 ;  /* 0x0000001300107213 */ /* 0x000fe20000000000 */
[C---:B------:R-:W-:Y:S01]  /*0ac0*/  IMAD R12, R7.reuse, R13, R18 ;  /* 0x0000000d070c7224 */ /* 0x040fe200078e0212 */
[C---:B------:R-:W-:Y:S01]  /*0ad0*/  ISETP.GT.U32.AND P2, PT, R7.reuse, R11, PT ;  /* 0x0000000b0700720c */ /* 0x040fe20003f44070 */
[--C-:B------:R-:W-:Y:S01]  /*0ae0*/  @!P6 IMAD.IADD R14, R14, 0x1, -R7.reuse ;  /* 0x000000010e0ee824 */ /* 0x100fe200078e0a07 */
[----:B------:R-:W-:Y:S01]  /*0af0*/  ISETP.GT.U32.AND P6, PT, R7, R10, PT ;  /* 0x0000000a0700720c */ /* 0x000fe20003fc4070 */
[----:B------:R-:W-:Y:S01]  /*0b00*/  @!P5 IMAD.IADD R9, R9, 0x1, -R7 ;  /* 0x000000010909d824 */ /* 0x000fe200078e0a07 */
[----:B------:R-:W-:Y:S01]  /*0b10*/  ISETP.GT.U32.AND P5, PT, R7, R12, PT ;  /* 0x0000000c0700720c */ /* 0x000fe20003fa4070 */
[----:B------:R-:W-:Y:S01]  /*0b20*/  IMAD.HI.U32 R6, R3, R16, RZ ;  /* 0x0000001003067227 */ /* 0x000fe200078e00ff */
[----:B------:R-:W-:-:S02]  /*0b30*/  IABS R18, R21 ;  /* 0x0000001500127213 */ /* 0x000fc40000000000 */
[----:B------:R-:W-:Y:S01]  /*0b40*/  IABS R38, R44 ;  /* 0x0000002c00267213 */ /* 0x000fe20000000000 */
[----:B------:R-:W-:Y:S01]  /*0b50*/  IMAD.MOV R15, RZ, RZ, -R6 ;  /* 0x000000ffff0f7224 */ /* 0x000fe200078e0a06 */
[C---:B------:R-:W-:Y:S01]  /*0b60*/  LOP3.LUT R43, R4.reuse, 0x4c, RZ, 0xfc, !PT ;  /* 0x0000004c042b7812 */ /* 0x040fe200078efcff */
[----:B------:R-:W-:Y:S01]  /*0b70*/  IMAD.HI.U32 R13, R3, R18, RZ ;  /* 0x00000012030d7227 */ /* 0x000fe200078e00ff */
[C---:B------:R-:W-:Y:S02]  /*0b80*/  LOP3.LUT R45, R4.reuse, 0x54, RZ, 0xfc, !PT ;  /* 0x00000054042d7812 */ /* 0x040fe400078efcff */
[C---:B------:R-:W-:Y:S01]  /*0b90*/  LOP3.LUT R47, R4.reuse, 0x74, RZ, 0xfc, !PT ;  /* 0x00000074042f7812 */ /* 0x040fe200078efcff */
[--C-:B------:R-:W-:Y:S01]  /*0ba0*/  @!P2 IMAD.IADD R11, R11, 0x1, -R7.reuse ;  /* 0x000000010b0ba824 */ /* 0x100fe200078e0a07 */
[----:B------:R-:W-:Y:S01]  /*0bb0*/  ISETP.GE.AND P2, PT, R4, RZ, PT ;  /* 0x000000ff0400720c */ /* 0x000fe20003f46270 */
[--C-:B------:R-:W-:Y:S01]  /*0bc0*/  @!P6 IMAD.IADD R10, R10, 0x1, -R7.reuse ;  /* 0x000000010a0ae824 */ /* 0x100fe200078e0a07 */
[----:B------:R-:W-:Y:S01]  /*0bd0*/  IABS R40, R45 ;  /* 0x0000002d00287213 */ /* 0x000fe20000000000 */
[----:B------:R-:W-:Y:S01]  /*0be0*/  @!P5 IMAD.IADD R12, R12, 0x1, -R7 ;  /* 0x000000010c0cd824 */ /* 0x000fe200078e0a07 */
[C---:B------:R-:W-:Y:S01]  /*0bf0*/  ISETP.GT.U32.AND P6, PT, R7.reuse, R11, PT ;  /* 0x0000000b0700720c */ /* 0x040fe20003fc4070 */
[----:B------:R-:W-:Y:S01]  /*0c00*/  IMAD.MOV.U32 R6, RZ, RZ, R14 ;  /* 0x000000ffff067224 */ /* 0x000fe200078e000e */
[C---:B------:R-:W-:Y:S01]  /*0c10*/  ISETP.GT.U32.AND P5, PT, R7.reuse, R10, PT ;  /* 0x0000000a0700720c */ /* 0x040fe20003fa4070 */
[----:B------:R-:W-:Y:S01]  /*0c20*/  IMAD.MOV R14, RZ, RZ, -R13 ;  /* 0x000000ffff0e7224 */ /* 0x000fe200078e0a0d */
[C---:B------:R-:W-:Y:S01]  /*0c30*/  LOP3.LUT R49, R4.reuse, 0x78, RZ, 0xfc, !PT ;  /* 0x0000007804317812 */ /* 0x040fe200078efcff */
[C---:B------:R-:W-:Y:S01]  /*0c40*/  IMAD R13, R7.reuse, R15, R16 ;  /* 0x0000000f070d7224 */ /* 0x040fe200078e0210 */
[C---:B------:R-:W-:Y:S01]  /*0c50*/  LOP3.LUT R51, R4.reuse, 0x7c, RZ, 0xfc, !PT ;  /* 0x0000007c04337812 */ /* 0x040fe200078efcff */
[----:B------:R-:W-:Y:S01]  /*0c60*/  IMAD R14, R7, R14, R18 ;  /* 0x0000000e070e7224 */ /* 0x000fe200078e0212 */
[----:B------:R-:W-:Y:S01]  /*0c70*/  LOP3.LUT R52, R4, 0x80, RZ, 0xfc, !PT ;  /* 0x0000008004347812 */ /* 0x000fe200078efcff */
[----:B------:R-:W-:Y:S01]  /*0c80*/  IMAD.HI.U32 R15, R3, R22, RZ ;  /* 0x00000016030f7227 */ /* 0x000fe200078e00ff */
[----:B------:R-:W-:-:S02]  /*0c90*/  IABS R48, R51 ;  /* 0x0000003300307213 */ /* 0x000fc40000000000 */
[----:B------:R-:W-:Y:S01]  /*0ca0*/  IABS R50, R52 ;  /* 0x0000003400327213 */ /* 0x000fe20000000000 */
[--C-:B------:R-:W-:Y:S01]  /*0cb0*/  @!P6 IMAD.IADD R11, R11, 0x1, -R7.reuse ;  /* 0x000000010b0be824 */ /* 0x100fe200078e0a07 */
[C---:B------:R-:W-:Y:S01]  /*0cc0*/  ISETP.GT.U32.AND P6, PT, R7.reuse, R13, PT ;  /* 0x0000000d0700720c */ /* 0x040fe20003fc4070 */
[----:B------:R-:W-:Y:S01]  /*0cd0*/  @!P5 IMAD.IADD R10, R10, 0x1, -R7 ;  /* 0x000000010a0ad824 */ /* 0x000fe200078e0a07 */
[----:B------:R-:W-:Y:S01]  /*0ce0*/  ISETP.GT.U32.AND P5, PT, R7, R14, PT ;  /* 0x0000000e0700720c */ /* 0x000fe20003fa4070 */
[----:B------:R-:W-:Y:S01]  /*0cf0*/  IMAD.HI.U32 R16, R3, R24, RZ ;  /* 0x0000001803107227 */ /* 0x000fe200078e00ff */
[C---:B------:R-:W-:Y:S02]  /*0d00*/  LOP3.LUT R53, R4.reuse, 0x84, RZ, 0xfc, !PT ;  /* 0x0000008404357812 */ /* 0x040fe400078efcff */
[C---:B------:R-:W-:Y:S01]  /*0d10*/  LOP3.LUT R54, R4.reuse, 0x90, RZ, 0xfc, !PT ;  /* 0x0000009004367812 */ /* 0x040fe200078efcff */
[----:B------:R-:W-:Y:S01]  /*0d20*/  IMAD.MOV R15, RZ, RZ, -R15 ;  /* 0x000000ffff0f7224 */ /* 0x000fe200078e0a0f */
[----:B------:R-:W-:Y:S01]  /*0d30*/  IABS R210, R53 ;  /* 0x0000003500d27213 */ /* 0x000fe20000000000 */
[----:B------:R-:W-:Y:S01]  /*0d40*/  IMAD.MOV R18, RZ, RZ, -R16 ;  /* 0x000000ffff127224 */ /* 0x000fe200078e0a10 */
[----:B------:R-:W-:Y:S01]  /*0d50*/  LOP3.LUT R55, R4, 0xa4, RZ, 0xfc, !PT ;  /* 0x000000a404377812 */ /* 0x000fe200078efcff */
[----:B------:R-:W-:Y:S01]  /*0d60*/  @!P2 IMAD.MOV R9, RZ, RZ, -R9 ;  /* 0x000000ffff09a224 */ /* 0x000fe200078e0a09 */
[----:B------:R-:W-:Y:S01]  /*0d70*/  ISETP.GE.AND P2, PT, R19, RZ, PT ;  /* 0x000000ff1300720c */ /* 0x000fe20003f46270 */
[C---:B------:R-:W-:Y:S01]  /*0d80*/  IMAD R16, R7.reuse, R15, R22 ;  /* 0x0000000f07107224 */ /* 0x040fe200078e0216 */
[----:B------:R-:W-:Y:S01]  /*0d90*/  IABS R19, R26 ;  /* 0x0000001a00137213 */ /* 0x000fe20000000000 */
[----:B------:R-:W-:Y:S01]  /*0da0*/  @!P0 IMAD.MOV R6, RZ, RZ, -R6 ;  /* 0x000000ffff068224 */ /* 0x000fe200078e0a06 */
[----:B------:R-:W-:Y:S01]  /*0db0*/  ISETP.GT.U32.AND P0, PT, R7, R12, PT ;  /* 0x0000000c0700720c */ /* 0x000fe20003f04070 */
[--C-:B------:R-:W-:Y:S01]  /*0dc0*/  @!P6 IMAD.IADD R13, R13, 0x1, -R7.reuse ;  /* 0x000000010d0de824 */ /* 0x100fe200078e0a07 */
[C---:B------:R-:W-:Y:S01]  /*0dd0*/  ISETP.GT.U32.AND P6, PT, R7.reuse, R16, PT ;  /* 0x000000100700720c */ /* 0x040fe20003fc4070 */
[----:B------:R-:W-:Y:S01]  /*0de0*/  @!P5 IMAD.IADD R14, R14, 0x1, -R7 ;  /* 0x000000010e0ed824 */ /* 0x000fe200078e0a07 */
[C---:B------:R-:W-:Y:S01]  /*0df0*/  LOP3.LUT R57, R4.reuse, 0xa8, RZ, 0xfc, !PT ;  /* 0x000000a804397812 */ /* 0x040fe200078efcff */
[----:B------:R-:W-:Y:S01]  /*0e00*/  IMAD.MOV.U32 R22, RZ, RZ, R19 ;  /* 0x000000ffff167224 */ /* 0x000fe200078e0013 */
[C---:B------:R-:W-:Y:S01]  /*0e10*/  LOP3.LUT R59, R4.reuse, 0xac, RZ, 0xfc, !PT ;  /* 0x000000ac043b7812 */ /* 0x040fe200078efcff */
[C---:B------:R-:W-:Y:S01]  /*0e20*/  IMAD R15, R7.reuse, R18, R24 ;  /* 0x00000012070f7224 */ /* 0x040fe200078e0218 */
[----:B------:R-:W-:Y:S01]  /*0e30*/  ISETP.GT.U32.AND P5, PT, R7, R14, PT ;  /* 0x0000000e0700720c */ /* 0x000fe20003fa4070 */
[----:B------:R-:W-:Y:S01]  /*0e40*/  IMAD.HI.U32 R18, R3, R22, RZ ;  /* 0x0000001603127227 */ /* 0x000fe200078e00ff */
[----:B------:R-:W-:-:S02]  /*0e50*/  LOP3.LUT R61, R4, 0xc8, RZ, 0xfc, !PT ;  /* 0x000000c8043d7812 */ /* 0x000fc400078efcff */
[----:B------:R-:W-:Y:S01]  /*0e60*/  LOP3.LUT R17, R4, 0xd8, RZ, 0xfc, !PT ;  /* 0x000000d804117812 */ /* 0x000fe200078efcff */
[----:B------:R-:W-:Y:S01]  /*0e70*/  IMAD.MOV R18, RZ, RZ, -R18 ;  /* 0x000000ffff127224 */ /* 0x000fe200078e0a12 */
[----:B------:R-:W-:Y:S01]  /*0e80*/  IABS R68, R61 ;  /* 0x0000003d00447213 */ /* 0x000fe20000000000 */
[--C-:B------:R-:W-:Y:S01]  /*0e90*/  @!P0 IMAD.IADD R12, R12, 0x1, -R7.reuse ;  /* 0x000000010c0c8824 */ /* 0x100fe200078e0a07 */
[----:B------:R-:W-:Y:S01]  /*0ea0*/  ISETP.GE.AND P0, PT, R21, RZ, PT ;  /* 0x000000ff1500720c */ /* 0x000fe20003f06270 */
[----:B------:R-:W-:Y:S01]  /*0eb0*/  @!P6 IMAD.IADD R16, R16, 0x1, -R7 ;  /* 0x000000011010e824 */ /* 0x000fe200078e0a07 */
[----:B------:R-:W-:Y:S01]  /*0ec0*/  LOP3.LUT R21, R4, 0x24, RZ, 0xfc, !PT ;  /* 0x0000002404157812 */ /* 0x000fe200078efcff */
[----:B------:R-:W-:Y:S01]  /*0ed0*/  IMAD R18, R7, R18, R22 ;  /* 0x0000001207127224 */ /* 0x000fe200078e0216 */
[----:B------:R-:W-:Y:S01]  /*0ee0*/  ISETP.GE.AND P6, PT, R23, RZ, PT ;  /* 0x000000ff1700720c */ /* 0x000fe20003fc6270 */
[----:B------:R-:W-:Y:S01]  /*0ef0*/  @!P1 IMAD.MOV R11, RZ, RZ, -R11 ;  /* 0x000000ffff0b9224 */ /* 0x000fe200078e0a0b */
[C---:B------:R-:W-:Y:S01]  /*0f00*/  ISETP.GT.U32.AND P1, PT, R7.reuse, R13, PT ;  /* 0x0000000d0700720c */ /* 0x040fe20003f24070 */
[----:B------:R-:W-:Y:S01]  /*0f10*/  @!P3 IMAD.MOV R12, RZ, RZ, -R12 ;  /* 0x000000ffff0cb224 */ /* 0x000fe200078e0a0c */
[C---:B------:R-:W-:Y:S01]  /*0f20*/  ISETP.GT.U32.AND P3, PT, R7.reuse, R16, PT ;  /* 0x000000100700720c */ /* 0x040fe20003f64070 */
[----:B------:R-:W-:Y:S01]  /*0f30*/  @!P4 IMAD.MOV R10, RZ, RZ, -R10 ;  /* 0x000000ffff0ac224 */ /* 0x000fe200078e0a0a */
[C---:B------:R-:W-:Y:S01]  /*0f40*/  ISETP.GT.U32.AND P4, PT, R7.reuse, R15, PT ;  /* 0x0000000f0700720c */ /* 0x040fe20003f84070 */
[----:B------:R-:W-:Y:S01]  /*0f50*/  @!P5 IMAD.IADD R14, R14, 0x1, -R7 ;  /* 0x000000010e0ed824 */ /* 0x000fe200078e0a07 */
[----:B------:R-:W-:Y:S01]  /*0f60*/  ISETP.GT.U32.AND P5, PT, R7, R18, PT ;  /* 0x000000120700720c */ /* 0x000fe20003fa4070 */
[----:B------:R-:W-:Y:S01]  /*0f70*/  IMAD.HI.U32 R27, R3, R34, RZ ;  /* 0x00000022031b7227 */ /* 0x000fe200078e00ff */
[----:B------:R-:W-:-:S02]  /*0f80*/  IABS R24, R21 ;  /* 0x0000001500187213 */ /* 0x000fc40000000000 */
[C---:B------:R-:W-:Y:S01]  /*0f90*/  LOP3.LUT R23, R4.reuse, 0x30, RZ, 0xfc, !PT ;  /* 0x0000003004177812 */ /* 0x040fe200078efcff */
[----:B------:R-:W-:Y:S01]  /*0fa0*/  @!P0 IMAD.MOV R14, RZ, RZ, -R14 ;  /* 0x000000ffff0e8224 */ /* 0x000fe200078e0a0e */
[----:B------:R-:W-:Y:S01]  /*0fb0*/  LOP3.LUT R22, R4, 0x2c, RZ, 0xfc, !PT ;  /* 0x0000002c04167812 */ /* 0x000fe200078efcff */
[--C-:B------:R-:W-:Y:S01]  /*0fc0*/  @!P1 IMAD.IADD R13, R13, 0x1, -R7.reuse ;  /* 0x000000010d0d9824 */ /* 0x100fe200078e0a07 */
[----:B------:R-:W-:Y:S01]  /*0fd0*/  ISETP.GE.AND P1, PT, R25, RZ, PT ;  /* 0x000000ff1900720c */ /* 0x000fe20003f26270 */
[--C-:B------:R-:W-:Y:S01]  /*0fe0*/  @!P3 IMAD.IADD R16, R16, 0x1, -R7.reuse ;  /* 0x000000011010b824 */ /* 0x100fe200078e0a07 */
[----:B------:R-:W-:Y:S01]  /*0ff0*/  ISETP.GE.AND P3, PT, R21, RZ, PT ;  /* 0x000000ff1500720c */ /* 0x000fe20003f66270 */
[--C-:B------:R-:W-:Y:S01]  /*1000*/  @!P4 IMAD.IADD R15, R15, 0x1, -R7.reuse ;  /* 0x000000010f0fc824 */ /* 0x100fe200078e0a07 */
[----:B------:R-:W-:Y:S01]  /*1010*/  LOP3.LUT R21, R4, 0x28, RZ, 0xfc, !PT ;  /* 0x0000002804157812 */ /* 0x000fe200078efcff */
[----:B------:R-:W-:Y:S01]  /*1020*/  @!P5 IMAD.IADD R18, R18, 0x1, -R7 ;  /* 0x000000011212d824 */ /* 0x000fe200078e0a07 */
[----:B------:R-:W-:Y:S01]  /*1030*/  IABS R30, R23 ;  /* 0x00000017001e7213 */ /* 0x000fe20000000000 */
[----:B------:R-:W-:Y:S01]  /*1040*/  @!P2 IMAD.MOV R13, RZ, RZ, -R13 ;  /* 0x000000ffff0da224 */ /* 0x000fe200078e0a0d */
[----:B------:R-:W-:Y:S01]  /*1050*/  ISETP.GE.AND P2, PT, R26, RZ, PT ;  /* 0x000000ff1a00720c */ /* 0x000fe20003f46270 */
[----:B------:R-:W-:Y:S01]  /*1060*/  IMAD.HI.U32 R19, R3, R24, RZ ;  /* 0x0000001803137227 */ /* 0x000fe200078e00ff */
[----:B------:R-:W-:-:S02]  /*1070*/  ISETP.GT.U32.AND P4, PT, R7, R15, PT ;  /* 0x0000000f0700720c */ /* 0x000fc40003f84070 */
[----:B------:R-:W-:Y:S01]  /*1080*/  IABS R26, R21 ;  /* 0x00000015001a7213 */ /* 0x000fe20000000000 */
[----:B------:R-:W-:Y:S01]  /*1090*/  IMAD.MOV R19, RZ, RZ, -R19 ;  /* 0x000000ffff137224 */ /* 0x000fe200078e0a13 */
[----:B------:R-:W-:Y:S01]  /*10a0*/  ISETP.GT.U32.AND P5, PT, R7, R18, PT ;  /* 0x000000120700720c */ /* 0x000fe20003fa4070 */
[----:B------:R-:W-:Y:S01]  /*10b0*/  @!P6 IMAD.MOV R16, RZ, RZ, -R16 ;  /* 0x000000ffff10e224 */ /* 0x000fe200078e0a10 */
[----:B------:R-:W-:Y:S01]  /*10c0*/  ISETP.GE.AND P0, PT, R21, RZ, PT ;  /* 0x000000ff1500720c */ /* 0x000fe20003f06270 */
[----:B------:R-:W-:Y:S01]  /*10d0*/  IMAD.HI.U32 R21, R3, R26, RZ ;  /* 0x0000001a03157227 */ /* 0x000fe200078e00ff */
[----:B------:R-:W-:Y:S02]  /*10e0*/  IABS R28, R22 ;  /* 0x00000016001c7213 */ /* 0x000fe40000000000 */
[----:B------:R-:W-:Y:S01]  /*10f0*/  IABS R76, R17 ;  /* 0x00000011004c7213 */ /* 0x000fe20000000000 */
[----:B------:R-:W-:Y:S01]  /*1100*/  IMAD R19, R7, R19, R24 ;  /* 0x0000001307137224 */ /* 0x000fe200078e0218 */
[----:B------:R-:W-:Y:S01]  /*1110*/  LOP3.LUT R24, R4, 0x34, RZ, 0xfc, !PT ;  /* 0x0000003404187812 */ /* 0x000fe200078efcff */
[----:B------:R-:W-:-:S02]  /*1120*/  IMAD.MOV R21, RZ, RZ, -R21 ;  /* 0x000000ffff157224 */ /* 0x000fc400078e0a15 */
[--C-:B------:R-:W-:Y:S01]  /*1130*/  @!P4 IMAD.IADD R15, R15, 0x1, -R7.reuse ;  /* 0x000000010f0fc824 */ /* 0x100fe200078e0a07 */
[C---:B------:R-:W-:Y:S01]  /*1140*/  ISETP.GT.U32.AND P6, PT, R7.reuse, R19, PT ;  /* 0x000000130700720c */ /* 0x040fe20003fc4070 */
[----:B------:R-:W-:Y:S01]  /*1150*/  @!P5 IMAD.IADD R18, R18, 0x1, -R7 ;  /* 0x000000011212d824 */ /* 0x000fe200078e0a07 */
[----:B------:R-:W-:Y:S01]  /*1160*/  ISETP.GE.AND P4, PT, R22, RZ, PT ;  /* 0x000000ff1600720c */ /* 0x000fe20003f86270 */
[----:B------:R-:W-:Y:S01]  /*1170*/  IMAD R21, R7, R21, R26 ;  /* 0x0000001507157224 */ /* 0x000fe200078e021a */
[----:B------:R-:W-:Y:S01]  /*1180*/  IABS R32, R24 ;  /* 0x0000001800207213 */ /* 0x000fe20000000000 */
[----:B------:R-:W-:Y:S01]  /*1190*/  @!P1 IMAD.MOV R15, RZ, RZ, -R15 ;  /* 0x000000ffff0f9224 */ /* 0x000fe200078e0a0f */
[----:B------:R-:W-:Y:S01]  /*11a0*/  ISETP.GE.AND P1, PT, R23, RZ, PT ;  /* 0x000000ff1700720c */ /* 0x000fe20003f26270 */
[----:B------:R-:W-:Y:S01]  /*11b0*/  @!P2 IMAD.MOV R18, RZ, RZ, -R18 ;  /* 0x000000ffff12a224 */ /* 0x000fe200078e0a12 */
[----:B------:R-:W-:Y:S01]  /*11c0*/  ISETP.GT.U32.AND P2, PT, R7, R21, PT ;  /* 0x000000150700720c */ /* 0x000fe20003f44070 */
[----:B------:R-:W-:Y:S01]  /*11d0*/  IMAD.HI.U32 R23, R3, R30, RZ ;  /* 0x0000001e03177227 */ /* 0x000fe200078e00ff */
[----:B------:R-:W-:-:S03]  /*11e0*/  ISETP.GE.AND P5, PT, R24, RZ, PT ;  /* 0x000000ff1800720c */ /* 0x000fc60003fa6270 */
[----:B------:R-:W-:Y:S02]  /*11f0*/  IMAD.MOV R23, RZ, RZ, -R23 ;  /* 0x000000ffff177224 */ /* 0x000fe400078e0a17 */
[----:B------:R-:W-:Y:S02]  /*1200*/  @!P6 IMAD.IADD R19, R19, 0x1, -R7 ;  /* 0x000000011313e824 */ /* 0x000fe400078e0a07 */
[----:B------:R-:W-:Y:S01]  /*1210*/  IMAD R23, R7, R23, R30 ;  /* 0x0000001707177224 */ /* 0x000fe200078e021e */
[----:B------:R-:W-:Y:S01]  /*1220*/  IABS R30, R31 ;  /* 0x0000001f001e7213 */ /* 0x000fe20000000000 */
[----:B------:R-:W-:Y:S01]  /*1230*/  IMAD.HI.U32 R22, R3, R28, RZ ;  /* 0x0000001c03167227 */ /* 0x000fe200078e00ff */
[----:B------:R-:W-:-:S03]  /*1240*/  ISETP.GT.U32.AND P6, PT, R7, R19, PT ;  /* 0x000000130700720c */ /* 0x000fc60003fc4070 */
[----:B------:R-:W-:Y:S01]  /*1250*/  @!P2 IMAD.IADD R21, R21, 0x1, -R7 ;  /* 0x000000011515a824 */ /* 0x000fe200078e0a07 */
[----:B------:R-:W-:Y:S01]  /*1260*/  ISETP.GT.U32.AND P2, PT, R7, R23, PT ;  /* 0x000000170700720c */ /* 0x000fe20003f44070 */
[----:B------:R-:W-:Y:S02]  /*1270*/  IMAD.MOV R22, RZ, RZ, -R22 ;  /* 0x000000ffff167224 */ /* 0x000fe400078e0a16 */
[----:B------:R-:W-:-:S04]  /*1280*/  IMAD.HI.U32 R24, R3, R32, RZ ;  /* 0x0000002003187227 */ /* 0x000fc800078e00ff */
[----:B------:R-:W-:Y:S02]  /*1290*/  IMAD R22, R7, R22, R28 ;  /* 0x0000001607167224 */ /* 0x000fe400078e021c */
[----:B------:R-:W-:Y:S02]  /*12a0*/  @!P6 IMAD.IADD R19, R19, 0x1, -R7 ;  /* 0x000000011313e824 */ /* 0x000fe400078e0a07 */
[----:B------:R-:W-:Y:S01]  /*12b0*/  IMAD.HI.U32 R25, R3, R30, RZ ;  /* 0x0000001e03197227 */ /* 0x000fe200078e00ff */
[----:B------:R-:W-:-:S03]  /*12c0*/  ISETP.GT.U32.AND P6, PT, R7, R22, PT ;  /* 0x000000160700720c */ /* 0x000fc60003fc4070 */
[----:B------:R-:W-:Y:S02]  /*12d0*/  @!P2 IMAD.IADD R23, R23, 0x1, -R7 ;  /* 0x000000011717a824 */ /* 0x000fe400078e0a07 */
[----:B------:R-:W-:Y:S02]  /*12e0*/  IMAD.MOV R24, RZ, RZ, -R24 ;  /* 0x000000ffff187224 */ /* 0x000fe400078e0a18 */
[----:B------:R-:W-:Y:S01]  /*12f0*/  IMAD.MOV R25, RZ, RZ, -R25 ;  /* 0x000000ffff197224 */ /* 0x000fe200078e0a19 */
[C---:B------:R-:W-:Y:S01]  /*1300*/  ISETP.GT.U32.AND P2, PT, R7.reuse, R23, PT ;  /* 0x000000170700720c */ /* 0x040fe20003f44070 */
[C---:B------:R-:W-:Y:S01]  /*1310*/  IMAD R24, R7.reuse, R24, R32 ;  /* 0x0000001807187224 */ /* 0x040fe200078e0220 */
[----:B------:R-:W-:Y:S01]  /*1320*/  IABS R32, R37 ;  /* 0x0000002500207213 */ /* 0x000fe20000000000 */
[C---:B------:R-:W-:Y:S02]  /*1330*/  IMAD R25, R7.reuse, R25, R30 ;  /* 0x0000001907197224 */ /* 0x040fe400078e021e */
[----:B------:R-:W-:Y:S01]  /*1340*/  @!P6 IMAD.IADD R22, R22, 0x1, -R7 ;  /* 0x000000011616e824 */ /* 0x000fe200078e0a07 */
[----:B------:R-:W-:Y:S01]  /*1350*/  ISETP.GT.U32.AND P6, PT, R7, R21, PT ;  /* 0x000000150700720c */ /* 0x000fe20003fc4070 */
[----:B------:R-:W-:-:S04]  /*1360*/  IMAD.HI.U32 R26, R3, R32, RZ ;  /* 0x00000020031a7227 */ /* 0x000fc800078e00ff */
[----:B------:R-:W-:Y:S02]  /*1370*/  IMAD.MOV R26, RZ, RZ, -R26 ;  /* 0x000000ffff1a7224 */ /* 0x000fe400078e0a1a */
[----:B------:R-:W-:Y:S01]  /*1380*/  @!P2 IMAD.IADD R23, R23, 0x1, -R7 ;  /* 0x000000011717a824 */ /* 0x000fe200078e0a07 */
[C---:B------:R-:W-:Y:S01]  /*1390*/  ISETP.GT.U32.AND P2, PT, R7.reuse, R25, PT ;  /* 0x000000190700720c */ /* 0x040fe20003f44070 */
[----:B------:R-:W-:Y:S02]  /*13a0*/  IMAD.MOV R29, RZ, RZ, -R27 ;  /* 0x000000ffff1d7224 */ /* 0x000fe400078e0a1b */
[----:B------:R-:W-:Y:S02]  /*13b0*/  IMAD R27, R7, R26, R32 ;  /* 0x0000001a071b7224 */ /* 0x000fe400078e0220 */
[----:B------:R-:W-:Y:S01]  /*13c0*/  @!P6 IMAD.IADD R21, R21, 0x1, -R7 ;  /* 0x000000011515e824 */ /* 0x000fe200078e0a07 */
[C---:B------:R-:W-:Y:S01]  /*13d0*/  ISETP.GT.U32.AND P6, PT, R7.reuse, R24, PT ;  /* 0x000000180700720c */ /* 0x040fe20003fc4070 */
[C---:B------:R-:W-:Y:S01]  /*13e0*/  IMAD R26, R7.reuse, R29, R34 ;  /* 0x0000001d071a7224 */ /* 0x040fe200078e0222 */
[----:B------:R-:W-:Y:S01]  /*13f0*/  IABS R34, R42 ;  /* 0x0000002a00227213 */ /* 0x000fe20000000000 */
[----:B------:R-:W-:Y:S01]  /*1400*/  @!P3 IMAD.MOV R19, RZ, RZ, -R19 ;  /* 0x000000ffff13b224 */ /* 0x000fe200078e0a13 */
[----:B------:R-:W-:Y:S01]  /*1410*/  ISETP.GT.U32.AND P3, PT, R7, R22, PT ;  /* 0x000000160700720c */ /* 0x000fe20003f64070 */
[----:B------:R-:W-:-:S04]  /*1420*/  IMAD.HI.U32 R28, R3, R36, RZ ;  /* 0x00000024031c7227 */ /* 0x000fc800078e00ff */
[--C-:B------:R-:W-:Y:S01]  /*1430*/  @!P2 IMAD.IADD R25, R25, 0x1, -R7.reuse ;  /* 0x000000011919a824 */ /* 0x100fe200078e0a07 */
[C---:B------:R-:W-:Y:S01]  /*1440*/  ISETP.GT.U32.AND P2, PT, R7.reuse, R26, PT ;  /* 0x0000001a0700720c */ /* 0x040fe20003f44070 */
[----:B------:R-:W-:Y:S02]  /*1450*/  IMAD.MOV R28, RZ, RZ, -R28 ;  /* 0x000000ffff1c7224 */ /* 0x000fe400078e0a1c */
[----:B------:R-:W-:Y:S01]  /*1460*/  @!P6 IMAD.IADD R24, R24, 0x1, -R7 ;  /* 0x000000011818e824 */ /* 0x000fe200078e0a07 */
[----:B------:R-:W-:Y:S01]  /*1470*/  ISETP.GT.U32.AND P6, PT, R7, R27, PT ;  /* 0x0000001b0700720c */ /* 0x000fe20003fc4070 */
[----:B------:R-:W-:-:S04]  /*1480*/  IMAD.HI.U32 R29, R3, R34, RZ ;  /* 0x00000022031d7227 */ /* 0x000fc800078e00ff */
[--C-:B------:R-:W-:Y:S01]  /*1490*/  @!P3 IMAD.IADD R22, R22, 0x1, -R7.reuse ;  /* 0x000000011616b824 */ /* 0x100fe200078e0a07 */
[----:B------:R-:W-:Y:S01]  /*14a0*/  ISETP.GE.AND P3, PT, R31, RZ, PT ;  /* 0x000000ff1f00720c */ /* 0x000fe20003f66270 */
[C---:B------:R-:W-:Y:S01]  /*14b0*/  IMAD R28, R7.reuse, R28, R36 ;  /* 0x0000001c071c7224 */ /* 0x040fe200078e0224 */
[----:B------:R-:W-:Y:S01]  /*14c0*/  IABS R36, R43 ;  /* 0x0000002b00247213 */ /* 0x000fe20000000000 */
[----:B------:R-:W-:Y:S01]  /*14d0*/  @!P2 IMAD.IADD R26, R26, 0x1, -R7 ;  /* 0x000000011a1aa824 */ /* 0x000fe200078e0a07 */
[----:B------:R-:W-:Y:S01]  /*14e0*/  ISETP.GT.U32.AND P2, PT, R7, R24, PT ;  /* 0x000000180700720c */ /* 0x000fe20003f44070 */
[----:B------:R-:W-:-:S04]  /*14f0*/  IMAD.HI.U32 R31, R3, R38, RZ ;  /* 0x00000026031f7227 */ /* 0x000fc800078e00ff */
[----:B------:R-:W-:Y:S02]  /*1500*/  IMAD.MOV R29, RZ, RZ, -R29 ;  /* 0x000000ffff1d7224 */ /* 0x000fe400078e0a1d */
[----:B------:R-:W-:Y:S01]  /*1510*/  @!P0 IMAD.MOV R21, RZ, RZ, -R21 ;  /* 0x000000ffff158224 */ /* 0x000fe200078e0a15 */
[----:B------:R-:W-:Y:S01]  /*1520*/  ISETP.GT.U32.AND P0, PT, R7, R25, PT ;  /* 0x000000190700720c */ /* 0x000fe20003f04070 */
[----:B------:R-:W-:Y:S01]  /*1530*/  @!P6 IMAD.IADD R27, R27, 0x1, -R7 ;  /* 0x000000011b1be824 */ /* 0x000fe200078e0a07 */
[----:B------:R-:W-:Y:S01]  /*1540*/  ISETP.GT.U32.AND P6, PT, R7, R28, PT ;  /* 0x0000001c0700720c */ /* 0x000fe20003fc4070 */
[----:B------:R-:W-:Y:S02]  /*1550*/  IMAD.MOV R33, RZ, RZ, -R31 ;  /* 0x000000ffff217224 */ /* 0x000fe400078e0a1f */
[----:B------:R-:W-:-:S04]  /*1560*/  IMAD.HI.U32 R30, R3, R36, RZ ;  /* 0x00000024031e7227 */ /* 0x000fc800078e00ff */
[C---:B------:R-:W-:Y:S02]  /*1570*/  IMAD R31, R7.reuse, R29, R34 ;  /* 0x0000001d071f7224 */ /* 0x040fe400078e0222 */
[----:B------:R-:W-:Y:S01]  /*1580*/  @!P4 IMAD.MOV R22, RZ, RZ, -R22 ;  /* 0x000000ffff16c224 */ /* 0x000fe200078e0a16 */
[C---:B------:R-:W-:Y:S01]  /*1590*/  ISETP.GT.U32.AND P4, PT, R7.reuse, R27, PT ;  /* 0x0000001b0700720c */ /* 0x040fe20003f84070 */
[----:B------:R-:W-:Y:S02]  /*15a0*/  IMAD.MOV R30, RZ, RZ, -R30 ;  /* 0x000000ffff1e7224 */ /* 0x000fe400078e0a1e */
[----:B------:R-:W-:Y:S01]  /*15b0*/  @!P2 IMAD.IADD R24, R24, 0x1, -R7 ;  /* 0x000000011818a824 */ /* 0x000fe200078e0a07 */
[----:B------:R-:W-:Y:S01]  /*15c0*/  ISETP.GT.U32.AND P2, PT, R7, R31, PT ;  /* 0x0000001f0700720c */ /* 0x000fe20003f44070 */
[----:B------:R-:W-:-:S04]  /*15d0*/  IMAD.HI.U32 R32, R3, R40, RZ ;  /* 0x0000002803207227 */ /* 0x000fc800078e00ff */
[----:B------:R-:W-:Y:S01]  /*15e0*/  @!P1 IMAD.MOV R23, RZ, RZ, -R23 ;  /* 0x000000ffff179224 */ /* 0x000fe200078e0a17 */
[C---:B------:R-:W-:Y:S01]  /*15f0*/  ISETP.GT.U32.AND P1, PT, R7.reuse, R26, PT ;  /* 0x0000001a0700720c */ /* 0x040fe20003f24070 */
[----:B------:R-:W-:Y:S02]  /*1600*/  IMAD R29, R7, R30, R36 ;  /* 0x0000001e071d7224 */ /* 0x000fe400078e0224 */
[----:B------:R-:W-:Y:S02]  /*1610*/  IMAD.MOV R35, RZ, RZ, -R32 ;  /* 0x000000ffff237224 */ /* 0x000fe400078e0a20 */
[--C-:B------:R-:W-:Y:S01]  /*1620*/  @!P0 IMAD.IADD R25, R25, 0x1, -R7.reuse ;  /* 0x0000000119198824 */ /* 0x100fe200078e0a07 */
[C---:B------:R-:W-:Y:S01]  /*1630*/  ISETP.GT.U32.AND P0, PT, R7.reuse, R29, PT ;  /* 0x0000001d0700720c */ /* 0x040fe20003f04070 */
[C---:B------:R-:W-:Y:S01]  /*1640*/  IMAD R32, R7.reuse, R33, R38 ;  /* 0x0000002107207224 */ /* 0x040fe200078e0226 */
[C---:B------:R-:W-:Y:S01]  /*1650*/  LOP3.LUT R38, R4.reuse, 0x6c, RZ, 0xfc, !PT ;  /* 0x0000006c04267812 */ /* 0x040fe200078efcff */
[----:B------:R-:W-:Y:S01]  /*1660*/  IMAD R30, R7, R35, R40 ;  /* 0x00000023071e7224 */ /* 0x000fe200078e0228 */
[----:B------:R-:W-:Y:S01]  /*1670*/  LOP3.LUT R35, R4, 0x58, RZ, 0xfc, !PT ;  /* 0x0000005804237812 */ /* 0x000fe200078efcff */
[--C-:B------:R-:W-:Y:S01]  /*1680*/  @!P4 IMAD.IADD R27, R27, 0x1, -R7.reuse ;  /* 0x000000011b1bc824 */ /* 0x100fe200078e0a07 */
[----:B------:R-:W-:Y:S01]  /*1690*/  ISETP.GT.U32.AND P4, PT, R7, R32, PT ;  /* 0x000000200700720c */ /* 0x000fe20003f84070 */
[--C-:B------:R-:W-:Y:S01]  /*16a0*/  @!P6 IMAD.IADD R28, R28, 0x1, -R7.reuse ;  /* 0x000000011c1ce824 */ /* 0x100fe200078e0a07 */
[----:B------:R-:W-:Y:S01]  /*16b0*/  IABS R34, R35 ;  /* 0x0000002300227213 */ /* 0x000fe20000000000 */
[--C-:B------:R-:W-:Y:S01]  /*16c0*/  @!P2 IMAD.IADD R31, R31, 0x1, -R7.reuse ;  /* 0x000000011f1fa824 */ /* 0x100fe200078e0a07 */
[----:B------:R-:W-:Y:S01]  /*16d0*/  ISETP.GE.AND P2, PT, R39, RZ, PT ;  /* 0x000000ff2700720c */ /* 0x000fe20003f46270 */
[----:B------:R-:W-:Y:S01]  /*16e0*/  @!P1 IMAD.IADD R26, R26, 0x1, -R7 ;  /* 0x000000011a1a9824 */ /* 0x000fe200078e0a07 */
[----:B------:R-:W-:Y:S01]  /*16f0*/  ISETP.GE.AND P1, PT, R37, RZ, PT ;  /* 0x000000ff2500720c */ /* 0x000fe20003f26270 */
[----:B------:R-:W-:Y:S01]  /*1700*/  @!P5 IMAD.MOV R24, RZ, RZ, -R24 ;  /* 0x000000ffff18d224 */ /* 0x000fe200078e0a18 */
[----:B------:R-:W-:Y:S01]  /*1710*/  ISETP.GT.U32.AND P6, PT, R7, R28, PT ;  /* 0x0000001c0700720c */ /* 0x000fe20003fc4070 */
[----:B------:R-:W-:Y:S01]  /*1720*/  IMAD.HI.U32 R33, R3, R34, RZ ;  /* 0x0000002203217227 */ /* 0x000fe200078e00ff */
[----:B------:R-:W-:-:S02]  /*1730*/  ISETP.GT.U32.AND P5, PT, R7, R31, PT ;  /* 0x0000001f0700720c */ /* 0x000fc40003fa4070 */
[----:B------:R-:W-:Y:S01]  /*1740*/  LOP3.LUT R37, R4, 0x5c, RZ, 0xfc, !PT ;  /* 0x0000005c04257812 */ /* 0x000fe200078efcff */
[----:B------:R-:W-:Y:S01]  /*1750*/  @!P0 IMAD.IADD R29, R29, 0x1, -R7 ;  /* 0x000000011d1d8824 */ /* 0x000fe200078e0a07 */
[----:B------:R-:W-:Y:S01]  /*1760*/  ISETP.GE.AND P0, PT, R41, RZ, PT ;  /* 0x000000ff2900720c */ /* 0x000fe20003f06270 */
[----:B------:R-:W-:Y:S01]  /*1770*/  IMAD.MOV R33, RZ, RZ, -R33 ;  /* 0x000000ffff217224 */ /* 0x000fe200078e0a21 */
[----:B------:R-:W-:Y:S01]  /*1780*/  IABS R36, R37 ;  /* 0x0000002500247213 */ /* 0x000fe20000000000 */
[----:B------:R-:W-:Y:S01]  /*1790*/  @!P4 IMAD.IADD R32, R32, 0x1, -R7 ;  /* 0x000000012020c824 */ /* 0x000fe200078e0a07 */
[----:B------:R-:W-:Y:S01]  /*17a0*/  ISETP.GE.AND P4, PT, R42, RZ, PT ;  /* 0x000000ff2a00720c */ /* 0x000fe20003f86270 */
[C---:B------:R-:W-:Y:S01]  /*17b0*/  IMAD R33, R7.reuse, R33, R34 ;  /* 0x0000002107217224 */ /* 0x040fe200078e0222 */
[----:B------:R-:W-:Y:S01]  /*17c0*/  IABS R46, R38 ;  /* 0x00000026002e7213 */ /* 0x000fe20000000000 */
[----:B------:R-:W-:Y:S01]  /*17d0*/  @!P1 IMAD.MOV R27, RZ, RZ, -R27 ;  /* 0x000000ffff1b9224 */ /* 0x000fe200078e0a1b */
[C---:B------:R-:W-:Y:S01]  /*17e0*/  ISETP.GT.U32.AND P1, PT, R7.reuse, R32, PT ;  /* 0x000000200700720c */ /* 0x040fe20003f24070 */
[--C-:B------:R-:W-:Y:S01]  /*17f0*/  @!P6 IMAD.IADD R28, R28, 0x1, -R7.reuse ;  /* 0x000000011c1ce824 */ /* 0x100fe200078e0a07 */
[----:B------:R-:W-:Y:S01]  /*1800*/  ISETP.GT.U32.AND P6, PT, R7, R30, PT ;  /* 0x0000001e0700720c */ /* 0x000fe20003fc4070 */
[----:B------:R-:W-:Y:S01]  /*1810*/  @!P5 IMAD.IADD R31, R31, 0x1, -R7 ;  /* 0x000000011f1fd824 */ /* 0x000fe200078e0a07 */
[----:B------:R-:W-:Y:S01]  /*1820*/  ISETP.GT.U32.AND P5, PT, R7, R33, PT ;  /* 0x000000210700720c */ /* 0x000fe20003fa4070 */
[----:B------:R-:W-:Y:S01]  /*1830*/  @!P0 IMAD.MOV R28, RZ, RZ, -R28 ;  /* 0x000000ffff1c8224 */ /* 0x000fe200078e0a1c */
[----:B------:R-:W-:Y:S01]  /*1840*/  ISETP.GE.AND P0, PT, R44, RZ, PT ;  /* 0x000000ff2c00720c */ /* 0x000fe20003f06270 */
[----:B------:R-:W-:-:S04]  /*1850*/  IMAD.HI.U32 R34, R3, R36, RZ ;  /* 0x0000002403227227 */ /* 0x000fc800078e00ff */
[----:B------:R-:W-:Y:S01]  /*1860*/  @!P3 IMAD.MOV R25, RZ, RZ, -R25 ;  /* 0x000000ffff19b224 */ /* 0x000fe200078e0a19 */
[----:B------:R-:W-:Y:S01]  /*1870*/  ISETP.GT.U32.AND P3, PT, R7, R29, PT ;  /* 0x0000001d0700720c */ /* 0x000fe20003f64070 */
[----:B------:R-:W-:Y:S02]  /*1880*/  IMAD.MOV R34, RZ, RZ, -R34 ;  /* 0x000000ffff227224 */ /* 0x000fe400078e0a22 */
[----:B------:R-:W-:Y:S01]  /*1890*/  @!P2 IMAD.MOV R26, RZ, RZ, -R26 ;  /* 0x000000ffff1aa224 */ /* 0x000fe200078e0a1a */
[----:B------:R-:W-:Y:S01]  /*18a0*/  ISETP.GE.AND P2, PT, R43, RZ, PT ;  /* 0x000000ff2b00720c */ /* 0x000fe20003f46270 */
[--C-:B------:R-:W-:Y:S01]  /*18b0*/  @!P1 IMAD.IADD R32, R32, 0x1, -R7.reuse ;  /* 0x0000000120209824 */ /* 0x100fe200078e0a07 */
[----:B------:R-:W-:Y:S01]  /*18c0*/  ISETP.GE.AND P1, PT, R35, RZ, PT ;  /* 0x000000ff2300720c */ /* 0x000fe20003f26270 */
[----:B------:R-:W-:Y:S01]  /*18d0*/  IMAD R34, R7, R34, R36 ;  /* 0x0000002207227224 */ /* 0x000fe200078e0224 */
[C---:B------:R-:W-:Y:S01]  /*18e0*/  LOP3.LUT R35, R4.reuse, 0x60, RZ, 0xfc, !PT ;  /* 0x0000006004237812 */ /* 0x040fe200078efcff */
[----:B------:R-:W-:Y:S01]  /*18f0*/  @!P5 IMAD.IADD R33, R33, 0x1, -R7 ;  /* 0x000000012121d824 */ /* 0x000fe200078e0a07 */
[----:B------:R-:W-:Y:S01]  /*1900*/  LOP3.LUT R36, R4, 0x64, RZ, 0xfc, !PT ;  /* 0x0000006404247812 */ /* 0x000fe200078efcff */
[----:B------:R-:W-:Y:S01]  /*1910*/  @!P4 IMAD.MOV R31, RZ, RZ, -R31 ;  /* 0x000000ffff1fc224 */ /* 0x000fe200078e0a1f */
[----:B------:R-:W-:Y:S01]  /*1920*/  IABS R40, R35 ;  /* 0x0000002300287213 */ /* 0x000fe20000000000 */
[----:B------:R-:W-:Y:S01]  /*1930*/  @!P0 IMAD.MOV R32, RZ, RZ, -R32 ;  /* 0x000000ffff208224 */ /* 0x000fe200078e0a20 */
[----:B------:R-:W-:Y:S01]  /*1940*/  ISETP.GT.U32.AND P4, PT, R7, R33, PT ;  /* 0x000000210700720c */ /* 0x000fe20003f84070 */
[--C-:B------:R-:W-:Y:S01]  /*1950*/  @!P3 IMAD.IADD R29, R29, 0x1, -R7.reuse ;  /* 0x000000011d1db824 */ /* 0x100fe200078e0a07 */
[----:B------:R-:W-:Y:S01]  /*1960*/  ISETP.GT.U32.AND P0, PT, R7, R34, PT ;  /* 0x000000220700720c */ /* 0x000fe20003f04070 */
[----:B------:R-:W-:Y:S01]  /*1970*/  @!P6 IMAD.IADD R30, R30, 0x1, -R7 ;  /* 0x000000011e1ee824 */ /* 0x000fe200078e0a07 */
[----:B------:R-:W-:Y:S01]  /*1980*/  IABS R42, R36 ;  /* 0x00000024002a7213 */ /* 0x000fe20000000000 */
[----:B------:R-:W-:Y:S01]  /*1990*/  @!P2 IMAD.MOV R29, RZ, RZ, -R29 ;  /* 0x000000ffff1da224 */ /* 0x000fe200078e0a1d */
[----:B------:R-:W-:Y:S01]  /*19a0*/  ISETP.GE.AND P5, PT, R35, RZ, PT ;  /* 0x000000ff2300720c */ /* 0x000fe20003fa6270 */
[----:B------:R-:W-:Y:S01]  /*19b0*/  IMAD.HI.U32 R35, R3, R40, RZ ;  /* 0x0000002803237227 */ /* 0x000fe200078e00ff */
[----:B------:R-:W-:-:S02]  /*19c0*/  ISETP.GE.AND P2, PT, R36, RZ, PT ;  /* 0x000000ff2400720c */ /* 0x000fc40003f46270 */
[----:B------:R-:W-:Y:S01]  /*19d0*/  ISETP.GT.U32.AND P6, PT, R7, R30, PT ;  /* 0x0000001e0700720c */ /* 0x000fe20003fc4070 */
[----:B------:R-:W-:Y:S01]  /*19e0*/  IMAD.HI.U32 R36, R3, R42, RZ ;  /* 0x0000002a03247227 */ /* 0x000fe200078e00ff */
[----:B------:R-:W-:-:S03]  /*19f0*/  ISETP.GE.AND P3, PT, R45, RZ, PT ;  /* 0x000000ff2d00720c */ /* 0x000fc60003f66270 */
[----:B------:R-:W-:Y:S02]  /*1a00*/  IMAD.MOV R35, RZ, RZ, -R35 ;  /* 0x000000ffff237224 */ /* 0x000fe400078e0a23 */
[----:B------:R-:W-:Y:S02]  /*1a10*/  IMAD.MOV R39, RZ, RZ, -R36 ;  /* 0x000000ffff277224 */ /* 0x000fe400078e0a24 */
[--C-:B------:R-:W-:Y:S01]  /*1a20*/  @!P4 IMAD.IADD R33, R33, 0x1, -R7.reuse ;  /* 0x000000012121c824 */ /* 0x100fe200078e0a07 */
[----:B------:R-:W-:Y:S01]  /*1a30*/  ISETP.GE.AND P4, PT, R38, RZ, PT ;  /* 0x000000ff2600720c */ /* 0x000fe20003f86270 */
[----:B------:R-:W-:Y:S02]  /*1a40*/  @!P0 IMAD.IADD R34, R34, 0x1, -R7 ;  /* 0x0000000122228824 */ /* 0x000fe400078e0a07 */
[C---:B------:R-:W-:Y:S02]  /*1a50*/  IMAD R36, R7.reuse, R35, R40 ;  /* 0x0000002307247224 */ /* 0x040fe400078e0228 */
[----:B------:R-:W-:Y:S01]  /*1a60*/  @!P1 IMAD.MOV R33, RZ, RZ, -R33 ;  /* 0x000000ffff219224 */ /* 0x000fe200078e0a21 */
[C---:B------:R-:W-:Y:S01]  /*1a70*/  ISETP.GT.U32.AND P0, PT, R7.reuse, R34, PT ;  /* 0x000000220700720c */ /* 0x040fe20003f04070 */
[----:B------:R-:W-:Y:S01]  /*1a80*/  @!P6 IMAD.IADD R30, R30, 0x1, -R7 ;  /* 0x000000011e1ee824 */ /* 0x000fe200078e0a07 */
[C---:B------:R-:W-:Y:S01]  /*1a90*/  ISETP.GT.U32.AND P1, PT, R7.reuse, R36, PT ;  /* 0x000000240700720c */ /* 0x040fe20003f24070 */
[----:B------:R-:W-:Y:S01]  /*1aa0*/  IMAD R35, R7, R39, R42 ;  /* 0x0000002707237224 */ /* 0x000fe200078e022a */
[----:B------:R-:W-:Y:S01]  /*1ab0*/  ISETP.GE.AND P6, PT, R37, RZ, PT ;  /* 0x000000ff2500720c */ /* 0x000fe20003fc6270 */
[----:B------:R-:W-:Y:S01]  /*1ac0*/  @!P3 IMAD.MOV R30, RZ, RZ, -R30 ;  /* 0x000000ffff1eb224 */ /* 0x000fe200078e0a1e */
[C---:B------:R-:W-:Y:S01]  /*1ad0*/  LOP3.LUT R37, R4.reuse, 0x68, RZ, 0xfc, !PT ;  /* 0x0000006804257812 */ /* 0x040fe200078efcff */
[----:B------:R-:W-:Y:S01]  /*1ae0*/  IMAD.HI.U32 R38, R3, R46, RZ ;  /* 0x0000002e03267227 */ /* 0x000fe200078e00ff */
[----:B------:R-:W-:-:S02]  /*1af0*/  LOP3.LUT R39, R4, 0x70, RZ, 0xfc, !PT ;  /* 0x0000007004277812 */ /* 0x000fc400078efcff */
[----:B------:R-:W-:Y:S01]  /*1b00*/  IABS R44, R37 ;  /* 0x00000025002c7213 */ /* 0x000fe20000000000 */
[----:B------:R-:W-:Y:S01]  /*1b10*/  IMAD.MOV R38, RZ, RZ, -R38 ;  /* 0x000000ffff267224 */ /* 0x000fe200078e0a26 */
[----:B------:R-:W-:Y:S01]  /*1b20*/  ISETP.GE.AND P3, PT, R37, RZ, PT ;  /* 0x000000ff2500720c */ /* 0x000fe20003f66270 */
[--C-:B------:R-:W-:Y:S01]  /*1b30*/  @!P0 IMAD.IADD R34, R34, 0x1, -R7.reuse ;  /* 0x0000000122228824 */ /* 0x100fe200078e0a07 */
[----:B------:R-:W-:Y:S01]  /*1b40*/  IABS R40, R39 ;  /* 0x0000002700287213 */ /* 0x000fe20000000000 */
[----:B------:R-:W-:Y:S01]  /*1b50*/  @!P1 IMAD.IADD R36, R36, 0x1, -R7 ;  /* 0x0000000124249824 */ /* 0x000fe200078e0a07 */
[----:B------:R-:W-:Y:S01]  /*1b60*/  ISETP.GE.AND P0, PT, R39, RZ, PT ;  /* 0x000000ff2700720c */ /* 0x000fe20003f06270 */
[----:B------:R-:W-:Y:S01]  /*1b70*/  @!P6 IMAD.MOV R34, RZ, RZ, -R34 ;  /* 0x000000ffff22e224 */ /* 0x000fe200078e0a22 */
[----:B------:R-:W-:Y:S01]  /*1b80*/  ISETP.GT.U32.AND P6, PT, R7, R35, PT ;  /* 0x000000230700720c */ /* 0x000fe20003fc4070 */
[----:B------:R-:W-:Y:S01]  /*1b90*/  IMAD.HI.U32 R37, R3, R44, RZ ;  /* 0x0000002c03257227 */ /* 0x000fe200078e00ff */
[----:B------:R-:W-:-:S03]  /*1ba0*/  ISETP.GT.U32.AND P1, PT, R7, R36, PT ;  /* 0x000000240700720c */ /* 0x000fc60003f24070 */
[----:B------:R-:W-:Y:S02]  /*1bb0*/  IMAD.MOV R37, RZ, RZ, -R37 ;  /* 0x000000ffff257224 */ /* 0x000fe400078e0a25 */
[----:B------:R-:W-:-:S04]  /*1bc0*/  IMAD.HI.U32 R39, R3, R40, RZ ;  /* 0x0000002803277227 */ /* 0x000fc800078e00ff */
[----:B------:R-:W-:Y:S01]  /*1bd0*/  IMAD R37, R7, R37, R44 ;  /* 0x0000002507257224 */ /* 0x000fe200078e022c */
[----:B------:R-:W-:Y:S01]  /*1be0*/  IABS R44, R47 ;  /* 0x0000002f002c7213 */ /* 0x000fe20000000000 */
[--C-:B------:R-:W-:Y:S02]  /*1bf0*/  @!P6 IMAD.IADD R35, R35, 0x1, -R7.reuse ;  /* 0x000000012323e824 */ /* 0x100fe400078e0a07 */
[----:B------:R-:W-:Y:S01]  /*1c00*/  @!P1 IMAD.IADD R36, R36, 0x1, -R7 ;  /* 0x0000000124249824 */ /* 0x000fe200078e0a07 */
[C---:B------:R-:W-:Y:S01]  /*1c10*/  ISETP.GT.U32.AND P1, PT, R7.reuse, R37, PT ;  /* 0x000000250700720c */ /* 0x040fe20003f24070 */
[C---:B------:R-:W-:Y:S01]  /*1c20*/  IMAD R38, R7.reuse, R38, R46 ;  /* 0x0000002607267224 */ /* 0x040fe200078e022e */
[----:B------:R-:W-:Y:S01]  /*1c30*/  ISETP.GT.U32.AND P6, PT, R7, R35, PT ;  /* 0x000000230700720c */ /* 0x000fe20003fc4070 */
[----:B------:R-:W-:Y:S01]  /*1c40*/  IMAD.MOV R39, RZ, RZ, -R39 ;  /* 0x000000ffff277224 */ /* 0x000fe200078e0a27 */
[----:B------:R-:W-:Y:S01]  /*1c50*/  IABS R46, R49 ;  /* 0x00000031002e7213 */ /* 0x000fe20000000000 */
[----:B------:R-:W-:-:S02]  /*1c60*/  @!P5 IMAD.MOV R36, RZ, RZ, -R36 ;  /* 0x000000ffff24d224 */ /* 0x000fc400078e0a24 */
[----:B------:R-:W-:Y:S02]  /*1c70*/  IMAD R39, R7, R39, R40 ;  /* 0x0000002707277224 */ /* 0x000fe400078e0228 */
[----:B------:R-:W-:-:S03]  /*1c80*/  IMAD.HI.U32 R40, R3, R44, RZ ;  /* 0x0000002c03287227 */ /* 0x000fc600078e00ff */
[----:B------:R-:W-:Y:S01]  /*1c90*/  ISETP.GT.U32.AND P5, PT, R7, R39, PT ;  /* 0x000000270700720c */ /* 0x000fe20003fa4070 */
[--C-:B------:R-:W-:Y:S02]  /*1ca0*/  @!P1 IMAD.IADD R37, R37, 0x1, -R7.reuse ;  /* 0x0000000125259824 */ /* 0x100fe400078e0a07 */
[----:B------:R-:W-:Y:S01]  /*1cb0*/  @!P6 IMAD.IADD R35, R35, 0x1, -R7 ;  /* 0x000000012323e824 */ /* 0x000fe200078e0a07 */
[----:B------:R-:W-:Y:S01]  /*1cc0*/  ISETP.GT.U32.AND P6, PT, R7, R38, PT ;  /* 0x000000260700720c */ /* 0x000fe20003fc4070 */
[----:B------:R-:W-:Y:S01]  /*1cd0*/  IMAD.HI.U32 R41, R3, R46, RZ ;  /* 0x0000002e03297227 */ /* 0x000fe200078e00ff */
[----:B------:R-:W-:-:S03]  /*1ce0*/  ISETP.GT.U32.AND P1, PT, R7, R37, PT ;  /* 0x000000250700720c */ /* 0x000fc60003f24070 */
[----:B------:R-:W-:Y:S02]  /*1cf0*/  IMAD.MOV R40, RZ, RZ, -R40 ;  /* 0x000000ffff287224 */ /* 0x000fe400078e0a28 */
[----:B------:R-:W-:Y:S02]  /*1d00*/  IMAD.MOV R45, RZ, RZ, -R41 ;  /* 0x000000ffff2d7224 */ /* 0x000fe400078e0a29 */
[C---:B------:R-:W-:Y:S02]  /*1d10*/  IMAD R41, R7.reuse, R40, R44 ;  /* 0x0000002807297224 */ /* 0x040fe400078e022c */
[----:B------:R-:W-:Y:S02]  /*1d20*/  IMAD R40, R7, R45, R46 ;  /* 0x0000002d07287224 */ /* 0x000fe400078e022e */
[----:B------:R-:W-:-:S04]  /*1d30*/  IMAD.HI.U32 R42, R3, R48, RZ ;  /* 0x00000030032a7227 */ /* 0x000fc800078e00ff */
[--C-:B------:R-:W-:Y:S01]  /*1d40*/  @!P1 IMAD.IADD R37, R37, 0x1, -R7.reuse ;  /* 0x0000000125259824 */ /* 0x100fe200078e0a07 */
[C---:B------:R-:W-:Y:S01]  /*1d50*/  ISETP.GT.U32.AND P1, PT, R7.reuse, R40, PT ;  /* 0x000000280700720c */ /* 0x040fe20003f24070 */
[----:B------:R-:W-:Y:S02]  /*1d60*/  @!P6 IMAD.IADD R38, R38, 0x1, -R7 ;  /* 0x000000012626e824 */ /* 0x000fe400078e0a07 */
[----:B------:R-:W-:Y:S02]  /*1d70*/  IMAD.MOV R42, RZ, RZ, -R42 ;  /* 0x000000ffff2a7224 */ /* 0x000fe400078e0a2a */
[----:B------:R-:W-:Y:S01]  /*1d80*/  @!P2 IMAD.MOV R35, RZ, RZ, -R35 ;  /* 0x000000ffff23a224 */ /* 0x000fe200078e0a23 */
[----:B------:R-:W-:Y:S01]  /*1d90*/  ISETP.GT.U32.AND P2, PT, R7, R41, PT ;  /* 0x000000290700720c */ /* 0x000fe20003f44070 */
[----:B------:R-:W-:Y:S01]  /*1da0*/  @!P5 IMAD.IADD R39, R39, 0x1, -R7 ;  /* 0x000000012727d824 */ /* 0x000fe200078e0a07 */
[----:B------:R-:W-:Y:S01]  /*1db0*/  ISETP.GT.U32.AND P5, PT, R7, R38, PT ;  /* 0x000000260700720c */ /* 0x000fe20003fa4070 */
[----:B------:R-:W-:-:S04]  /*1dc0*/  IMAD.HI.U32 R43, R3, R50, RZ ;  /* 0x00000032032b7227 */ /* 0x000fc800078e00ff */
[C---:B------:R-:W-:Y:S01]  /*1dd0*/  IMAD R42, R7.reuse, R42, R48 ;  /* 0x0000002a072a7224 */ /* 0x040fe200078e0230 */
[----:B------:R-:W-:Y:S01]  /*1de0*/  LOP3.LUT R48, R4, 0x88, RZ, 0xfc, !PT ;  /* 0x0000008804307812 */ /* 0x000fe200078efcff */
[----:B------:R-:W-:Y:S02]  /*1df0*/  IMAD.MOV R43, RZ, RZ, -R43 ;  /* 0x000000ffff2b7224 */ /* 0x000fe400078e0a2b */
[----:B------:R-:W-:Y:S01]  /*1e00*/  @!P1 IMAD.IADD R40, R40, 0x1, -R7 ;  /* 0x0000000128289824 */ /* 0x000fe200078e0a07 */
[C---:B------:R-:W-:Y:S01]  /*1e10*/  ISETP.GT.U32.AND P6, PT, R7.reuse, R42, PT ;  /* 0x0000002a0700720c */ /* 0x040fe20003fc4070 */
[----:B------:R-:W-:Y:S01]  /*1e20*/  IMAD R43, R7, R43, R50 ;  /* 0x0000002b072b7224 */ /* 0x000fe200078e0232 */
[----:B------:R-:W-:Y:S01]  /*1e30*/  IABS R46, R48 ;  /* 0x00000030002e7213 */ /* 0x000fe20000000000 */
[----:B------:R-:W-:Y:S01]  /*1e40*/  IMAD.HI.U32 R44, R3, R210, RZ ;  /* 0x000000d2032c7227 */ /* 0x000fe200078e00ff */
[----:B------:R-:W-:-:S03]  /*1e50*/  LOP3.LUT R50, R4, 0x8c, RZ, 0xfc, !PT ;  /* 0x0000008c04327812 */ /* 0x000fc600078efcff */
[----:B------:R-:W-:Y:S01]  /*1e60*/  @!P2 IMAD.IADD R41, R41, 0x1, -R7 ;  /* 0x000000012929a824 */ /* 0x000fe200078e0a07 */
[C---:B------:R-:W-:Y:S01]  /*1e70*/  ISETP.GT.U32.AND P2, PT, R7.reuse, R39, PT ;  /* 0x000000270700720c */ /* 0x040fe20003f44070 */
[----:B------:R-:W-:Y:S01]  /*1e80*/  @!P3 IMAD.MOV R37, RZ, RZ, -R37 ;  /* 0x000000ffff25b224 */ /* 0x000fe200078e0a25 */
[C---:B------:R-:W-:Y:S01]  /*1e90*/  ISETP.GT.U32.AND P3, PT, R7.reuse, R40, PT ;  /* 0x000000280700720c */ /* 0x040fe20003f64070 */
[----:B------:R-:W-:Y:S01]  /*1ea0*/  @!P5 IMAD.IADD R38, R38, 0x1, -R7 ;  /* 0x000000012626d824 */ /* 0x000fe200078e0a07 */
[C---:B------:R-:W-:Y:S01]  /*1eb0*/  ISETP.GT.U32.AND P5, PT, R7.reuse, R43, PT ;  /* 0x0000002b0700720c */ /* 0x040fe20003fa4070 */
[----:B------:R-:W-:Y:S01]  /*1ec0*/  IMAD.MOV R45, RZ, RZ, -R44 ;  /* 0x000000ffff2d7224 */ /* 0x000fe200078e0a2c */
[----:B------:R-:W-:Y:S01]  /*1ed0*/  ISETP.GT.U32.AND P1, PT, R7, R41, PT ;  /* 0x000000290700720c */ /* 0x000fe20003f24070 */
[----:B------:R-:W-:Y:S01]  /*1ee0*/  IMAD.HI.U32 R44, R3, R46, RZ ;  /* 0x0000002e032c7227 */ /* 0x000fe200078e00ff */
[----:B------:R-:W-:-:S03]  /*1ef0*/  IABS R208, R50 ;  /* 0x0000003200d07213 */ /* 0x000fc60000000000 */
[----:B------:R-:W-:Y:S02]  /*1f00*/  IMAD.MOV R44, RZ, RZ, -R44 ;  /* 0x000000ffff2c7224 */ /* 0x000fe400078e0a2c */
[--C-:B------:R-:W-:Y:S02]  /*1f10*/  @!P6 IMAD.IADD R42, R42, 0x1, -R7.reuse ;  /* 0x000000012a2ae824 */ /* 0x100fe400078e0a07 */
[C---:B------:R-:W-:Y:S01]  /*1f20*/  IMAD R209, R7.reuse, R44, R46 ;  /* 0x0000002c07d17224 */ /* 0x040fe200078e022e */
[----:B------:R-:W-:Y:S01]  /*1f30*/  IABS R46, R54 ;  /* 0x00000036002e7213 */ /* 0x000fe20000000000 */
[C---:B------:R-:W-:Y:S01]  /*1f40*/  IMAD R210, R7.reuse, R45, R210 ;  /* 0x0000002d07d27224 */ /* 0x040fe200078e02d2 */
[C---:B------:R-:W-:Y:S01]  /*1f50*/  ISETP.GT.U32.AND P6, PT, R7.reuse, R42, PT ;  /* 0x0000002a0700720c */ /* 0x040fe20003fc4070 */
[--C-:B------:R-:W-:Y:S01]  /*1f60*/  @!P3 IMAD.IADD R40, R40, 0x1, -R7.reuse ;  /* 0x000000012828b824 */ /* 0x100fe200078e0a07 */
[----:B------:R-:W-:Y:S01]  /*1f70*/  ISETP.GT.U32.AND P3, PT, R7, R209, PT ;  /* 0x000000d10700720c */ /* 0x000fe20003f64070 */
[----:B------:R-:W-:Y:S01]  /*1f80*/  @!P5 IMAD.IADD R43, R43, 0x1, -R7 ;  /* 0x000000012b2bd824 */ /* 0x000fe200078e0a07 */
[----:B------:R-:W-:Y:S01]  /*1f90*/  ISETP.GE.AND P5, PT, R51, RZ, PT ;  /* 0x000000ff3300720c */ /* 0x000fe20003fa6270 */
[----:B------:R-:W-:Y:S01]  /*1fa0*/  IMAD.HI.U32 R45, R3, R46, RZ ;  /* 0x0000002e032d7227 */ /* 0x000fe200078e00ff */
[----:B------:R-:W-:-:S03]  /*1fb0*/  LOP3.LUT R51, R4, 0x9c, RZ, 0xfc, !PT ;  /* 0x0000009c04337812 */ /* 0x000fc600078efcff */
[--C-:B------:R-:W-:Y:S01]  /*1fc0*/  @!P1 IMAD.IADD R41, R41, 0x1, -R7.reuse ;  /* 0x0000000129299824 */ /* 0x100fe200078e0a07 */
[----:B------:R-:W-:Y:S01]  /*1fd0*/  ISETP.GE.AND P1, PT, R47, RZ, PT ;  /* 0x000000ff2f00720c */ /* 0x000fe20003f26270 */
[----:B------:R-:W-:Y:S01]  /*1fe0*/  @!P2 IMAD.IADD R39, R39, 0x1, -R7 ;  /* 0x000000012727a824 */ /* 0x000fe200078e0a07 */
[----:B------:R-:W-:Y:S01]  /*1ff0*/  ISETP.GT.U32.AND P2, PT, R7, R210, PT ;  /* 0x000000d20700720c */ /* 0x000fe20003f44070 */
[----:B------:R-:W-:-:S04]  /*2000*/  IMAD.HI.U32 R44, R3, R208, RZ ;  /* 0x000000d0032c7227 */ /* 0x000fc800078e00ff */
[----:B------:R-:W-:Y:S02]  /*2010*/  IMAD.MOV R45, RZ, RZ, -R45 ;  /* 0x000000ffff2d7224 */ /* 0x000fe400078e0a2d */
[----:B------:R-:W-:Y:S02]  /*2020*/  IMAD.MOV R44, RZ, RZ, -R44 ;  /* 0x000000ffff2c7224 */ /* 0x000fe400078e0a2c */
[--C-:B------:R-:W-:Y:S01]  /*2030*/  @!P6 IMAD.IADD R42, R42, 0x1, -R7.reuse ;  /* 0x000000012a2ae824 */ /* 0x100fe200078e0a07 */
[----:B------:R-:W-:Y:S01]  /*2040*/  ISETP.GE.AND P6, PT, R49, RZ, PT ;  /* 0x000000ff3100720c */ /* 0x000fe20003fc6270 */
[C---:B------:R-:W-:Y:S01]  /*2050*/  IMAD R207, R7.reuse, R45, R46 ;  /* 0x0000002d07cf7224 */ /* 0x040fe200078e022e */
[C---:B------:R-:W-:Y:S01]  /*2060*/  LOP3.LUT R45, R4.reuse, 0x98, RZ, 0xfc, !PT ;  /* 0x00000098042d7812 */ /* 0x040fe200078efcff */
[----:B------:R-:W-:Y:S01]  /*2070*/  IMAD R208, R7, R44, R208 ;  /* 0x0000002c07d07224 */ /* 0x000fe200078e02d0 */
[----:B------:R-:W-:Y:S01]  /*2080*/  LOP3.LUT R44, R4, 0x94, RZ, 0xfc, !PT ;  /* 0x00000094042c7812 */ /* 0x000fe200078efcff */
[----:B------:R-:W-:Y:S01]  /*2090*/  @!P3 IMAD.IADD R209, R209, 0x1, -R7 ;  /* 0x00000001d1d1b824 */ /* 0x000fe200078e0a07 */
[C---:B------:R-:W-:Y:S01]  /*20a0*/  ISETP.GT.U32.AND P3, PT, R7.reuse, R43, PT ;  /* 0x0000002b0700720c */ /* 0x040fe20003f64070 */
[----:B------:R-:W-:Y:S01]  /*20b0*/  @!P5 IMAD.MOV R42, RZ, RZ, -R42 ;  /* 0x000000ffff2ad224 */ /* 0x000fe200078e0a2a */
[C---:B------:R-:W-:Y:S01]  /*20c0*/  ISETP.GT.U32.AND P5, PT, R7.reuse, R207, PT ;  /* 0x000000cf0700720c */ /* 0x040fe20003fa4070 */
[----:B------:R-:W-:Y:S01]  /*20d0*/  @!P1 IMAD.MOV R41, RZ, RZ, -R41 ;  /* 0x000000ffff299224 */ /* 0x000fe200078e0a29 */
[C---:B------:R-:W-:Y:S01]  /*20e0*/  ISETP.GT.U32.AND P1, PT, R7.reuse, R208, PT ;  /* 0x000000d00700720c */ /* 0x040fe20003f24070 */
[----:B------:R-:W-:Y:S01]  /*20f0*/  @!P2 IMAD.IADD R210, R210, 0x1, -R7 ;  /* 0x00000001d2d2a824 */ /* 0x000fe200078e0a07 */
[----:B------:R-:W-:Y:S01]  /*2100*/  ISETP.GE.AND P2, PT, R52, RZ, PT ;  /* 0x000000ff3400720c */ /* 0x000fe20003f46270 */
[----:B------:R-:W-:Y:S01]  /*2110*/  @!P0 IMAD.MOV R39, RZ, RZ, -R39 ;  /* 0x000000ffff278224 */ /* 0x000fe200078e0a27 */
[----:B------:R-:W-:Y:S01]  /*2120*/  IABS R206, R44 ;  /* 0x0000002c00ce7213 */ /* 0x000fe20000000000 */
[----:B------:R-:W-:Y:S01]  /*2130*/  @!P6 IMAD.MOV R40, RZ, RZ, -R40 ;  /* 0x000000ffff28e224 */ /* 0x000fe200078e0a28 */
[----:B------:R-:W-:Y:S01]  /*2140*/  ISETP.GT.U32.AND P0, PT, R7, R210, PT ;  /* 0x000000d20700720c */ /* 0x000fe20003f04070 */
[----:B------:R-:W-:Y:S01]  /*2150*/  @!P4 IMAD.MOV R38, RZ, RZ, -R38 ;  /* 0x000000ffff26c224 */ /* 0x000fe200078e0a26 */
[----:B------:R-:W-:Y:S01]  /*2160*/  IABS R46, R45 ;  /* 0x0000002d002e7213 */ /* 0x000fe20000000000 */
[--C-:B------:R-:W-:Y:S01]  /*2170*/  @!P3 IMAD.IADD R43, R43, 0x1, -R7.reuse ;  /* 0x000000012b2bb824 */ /* 0x100fe200078e0a07 */
[----:B------:R-:W-:Y:S01]  /*2180*/  ISETP.GE.AND P6, PT, R53, RZ, PT ;  /* 0x000000ff3500720c */ /* 0x000fe20003fc6270 */
        /* <DEDUP_REMOVED lines=9> */
[----:B------:R-:W-:Y:S01]  /*2220*/  IMAD.MOV R44, RZ, RZ, -R44 ;  /* 0x000000ffff2c7224 */ /* 0x000fe200078e0a2c */
[----:B------:R-:W-:Y:S01]  /*2230*/  IABS R48, R51 ;  /* 0x0000003300307213 */ /* 0x000fe20000000000 */
[----:B------:R-:W-:Y:S01]  /*2240*/  @!P0 IMAD.IADD R210, R210, 0x1, -R7 ;  /* 0x00000001d2d28824 */ /* 0x000fe200078e0a07 */
[----:B------:R-:W-:Y:S01]  /*2250*/  ISETP.GE.AND P0, PT, R50, RZ, PT ;  /* 0x000000ff3200720c */ /* 0x000fe20003f06270 */
[----:B------:R-:W-:Y:S01]  /*2260*/  IMAD R206, R7, R44, R206 ;  /* 0x0000002c07ce7224 */ /* 0x000fe200078e02ce */
[----:B------:R-:W-:Y:S01]  /*2270*/  IABS R50, R53 ;  /* 0x0000003500327213 */ /* 0x000fe20000000000 */
[----:B------:R-:W-:Y:S01]  /*2280*/  IMAD.HI.U32 R44, R3, R46, RZ ;  /* 0x0000002e032c7227 */ /* 0x000fe200078e00ff */
[----:B------:R-:W-:Y:S02]  /*2290*/  IABS R52, R55 ;  /* 0x0000003700347213 */ /* 0x000fe40000000000 */
[----:B------:R-:W-:Y:S01]  /*22a0*/  ISETP.GT.U32.AND P4, PT, R7, R209, PT ;  /* 0x000000d10700720c */ /* 0x000fe20003f84070 */
[----:B------:R-:W-:-:S02]  /*22b0*/  IMAD.MOV R44, RZ, RZ, -R44 ;  /* 0x000000ffff2c7224 */ /* 0x000fc400078e0a2c */
[----:B------:R-:W-:Y:S01]  /*22c0*/  @!P2 IMAD.IADD R207, R207, 0x1, -R7 ;  /* 0x00000001cfcfa824 */ /* 0x000fe200078e0a07 */
[----:B------:R-:W-:Y:S01]  /*22d0*/  ISETP.GE.AND P2, PT, R45, RZ, PT ;  /* 0x000000ff2d00720c */ /* 0x000fe20003f46270 */
[----:B------:R-:W-:-:S04]  /*22e0*/  IMAD.HI.U32 R45, R3, R48, RZ ;  /* 0x00000030032d7227 */ /* 0x000fc800078e00ff */
[----:B------:R-:W-:Y:S02]  /*22f0*/  IMAD R44, R7, R44, R46 ;  /* 0x0000002c072c7224 */ /* 0x000fe400078e022e */
[----:B------:R-:W-:-:S04]  /*2300*/  IMAD.HI.U32 R46, R3, R50, RZ ;  /* 0x00000032032e7227 */ /* 0x000fc800078e00ff */
[----:B------:R-:W-:Y:S02]  /*2310*/  IMAD.MOV R45, RZ, RZ, -R45 ;  /* 0x000000ffff2d7224 */ /* 0x000fe400078e0a2d */
[----:B------:R-:W-:Y:S01]  /*2320*/  @!P5 IMAD.IADD R208, R208, 0x1, -R7 ;  /* 0x00000001d0d0d824 */ /* 0x000fe200078e0a07 */
[C---:B------:R-:W-:Y:S01]  /*2330*/  ISETP.GT.U32.AND P5, PT, R7.reuse, R206, PT ;  /* 0x000000ce0700720c */ /* 0x040fe20003fa4070 */
[----:B------:R-:W-:Y:S02]  /*2340*/  IMAD.MOV R49, RZ, RZ, -R46 ;  /* 0x000000ffff317224 */ /* 0x000fe400078e0a2e */
[C---:B------:R-:W-:Y:S01]  /*2350*/  IMAD R46, R7.reuse, R45, R48 ;  /* 0x0000002d072e7224 */ /* 0x040fe200078e0230 */
[----:B------:R-:W-:Y:S01]  /*2360*/  IABS R45, R57 ;  /* 0x00000039002d7213 */ /* 0x000fe20000000000 */
[C---:B------:R-:W-:Y:S01]  /*2370*/  IMAD R48, R7.reuse, R49, R50 ;  /* 0x0000003107307224 */ /* 0x040fe200078e0232 */
[----:B------:R-:W-:Y:S01]  /*2380*/  LOP3.LUT R49, R4, 0xb0, RZ, 0xfc, !PT ;  /* 0x000000b004317812 */ /* 0x000fe200078efcff */
[----:B------:R-:W-:Y:S01]  /*2390*/  @!P6 IMAD.MOV R210, RZ, RZ, -R210 ;  /* 0x000000ffffd2e224 */ /* 0x000fe200078e0ad2 */
[C---:B------:R-:W-:Y:S01]  /*23a0*/  ISETP.GT.U32.AND P6, PT, R7.reuse, R46, PT ;  /* 0x0000002e0700720c */ /* 0x040fe20003fc4070 */
[----:B------:R-:W-:Y:S01]  /*23b0*/  @!P0 IMAD.MOV R208, RZ, RZ, -R208 ;  /* 0x000000ffffd08224 */ /* 0x000fe200078e0ad0 */
[----:B------:R-:W-:Y:S01]  /*23c0*/  ISETP.GT.U32.AND P0, PT, R7, R48, PT ;  /* 0x000000300700720c */ /* 0x000fe20003f04070 */
[----:B------:R-:W-:Y:S01]  /*23d0*/  IMAD.HI.U32 R47, R3, R52, RZ ;  /* 0x00000034032f7227 */ /* 0x000fe200078e00ff */
[----:B------:R-:W-:-:S03]  /*23e0*/  IABS R56, R49 ;  /* 0x0000003100387213 */ /* 0x000fc60000000000 */
[----:B------:R-:W-:Y:S01]  /*23f0*/  @!P5 IMAD.IADD R206, R206, 0x1, -R7 ;  /* 0x00000001ceced824 */ /* 0x000fe200078e0a07 */
[----:B------:R-:W-:Y:S01]  /*2400*/  ISETP.GT.U32.AND P5, PT, R7, R44, PT ;  /* 0x0000002c0700720c */ /* 0x000fe20003fa4070 */
[----:B------:R-:W-:Y:S02]  /*2410*/  IMAD.MOV R47, RZ, RZ, -R47 ;  /* 0x000000ffff2f7224 */ /* 0x000fe400078e0a2f */
[--C-:B------:R-:W-:Y:S01]  /*2420*/  @!P4 IMAD.IADD R209, R209, 0x1, -R7.reuse ;  /* 0x00000001d1d1c824 */ /* 0x100fe200078e0a07 */
[----:B------:R-:W-:Y:S01]  /*2430*/  ISETP.GE.AND P4, PT, R54, RZ, PT ;  /* 0x000000ff3600720c */ /* 0x000fe20003f86270 */
[----:B------:R-:W-:Y:S01]  /*2440*/  @!P6 IMAD.IADD R46, R46, 0x1, -R7 ;  /* 0x000000012e2ee824 */ /* 0x000fe200078e0a07 */
[----:B------:R-:W-:Y:S01]  /*2450*/  IABS R54, R59 ;  /* 0x0000003b00367213 */ /* 0x000fe20000000000 */
[----:B------:R-:W-:Y:S01]  /*2460*/  IMAD R50, R7, R47, R52 ;  /* 0x0000002f07327224 */ /* 0x000fe200078e0234 */
[----:B------:R-:W-:Y:S01]  /*2470*/  ISETP.GE.AND P6, PT, R55, RZ, PT ;  /* 0x000000ff3700720c */ /* 0x000fe20003fc6270 */
[----:B------:R-:W-:Y:S01]  /*2480*/  IMAD.MOV.U32 R52, RZ, RZ, R45 ;  /* 0x000000ffff347224 */ /* 0x000fe200078e002d */
[----:B------:R-:W-:Y:S01]  /*2490*/  LOP3.LUT R55, R4, 0xbc, RZ, 0xfc, !PT ;  /* 0x000000bc04377812 */ /* 0x000fe200078efcff */
[----:B------:R-:W-:Y:S01]  /*24a0*/  @!P0 IMAD.IADD R48, R48, 0x1, -R7 ;  /* 0x0000000130308824 */ /* 0x000fe200078e0a07 */
[----:B------:R-:W-:Y:S01]  /*24b0*/  ISETP.GT.U32.AND P0, PT, R7, R46, PT ;  /* 0x0000002e0700720c */ /* 0x000fe20003f04070 */
[----:B------:R-:W-:Y:S01]  /*24c0*/  IMAD.HI.U32 R45, R3, R52, RZ ;  /* 0x00000034032d7227 */ /* 0x000fe200078e00ff */
[----:B------:R-:W-:-:S03]  /*24d0*/  IABS R62, R55 ;  /* 0x00000037003e7213 */ /* 0x000fc60000000000 */
[----:B------:R-:W-:Y:S01]  /*24e0*/  @!P5 IMAD.IADD R44, R44, 0x1, -R7 ;  /* 0x000000012c2cd824 */ /* 0x000fe200078e0a07 */
[C---:B------:R-:W-:Y:S01]  /*24f0*/  ISETP.GT.U32.AND P5, PT, R7.reuse, R206, PT ;  /* 0x000000ce0700720c */ /* 0x040fe20003fa4070 */
[----:B------:R-:W-:Y:S02]  /*2500*/  IMAD.MOV R45, RZ, RZ, -R45 ;  /* 0x000000ffff2d7224 */ /* 0x000fe400078e0a2d */
[----:B------:R-:W-:Y:S01]  /*2510*/  @!P3 IMAD.MOV R209, RZ, RZ, -R209 ;  /* 0x000000ffffd1b224 */ /* 0x000fe200078e0ad1 */
[C---:B------:R-:W-:Y:S01]  /*2520*/  ISETP.GT.U32.AND P3, PT, R7.reuse, R44, PT ;  /* 0x0000002c0700720c */ /* 0x040fe20003f64070 */
[----:B------:R-:W-:Y:S02]  /*2530*/  IMAD R52, R7, R45, R52 ;  /* 0x0000002d07347224 */ /* 0x000fe400078e0234 */
[----:B------:R-:W-:Y:S02]  /*2540*/  @!P0 IMAD.IADD R46, R46, 0x1, -R7 ;  /* 0x000000012e2e8824 */ /* 0x000fe400078e0a07 */
[----:B------:R-:W-:Y:S01]  /*2550*/  IMAD.HI.U32 R45, R3, R56, RZ ;  /* 0x00000038032d7227 */ /* 0x000fe200078e00ff */
[----:B------:R-:W-:-:S03]  /*2560*/  ISETP.GT.U32.AND P0, PT, R7, R52, PT ;  /* 0x000000340700720c */ /* 0x000fc60003f04070 */
[----:B------:R-:W-:Y:S01]  /*2570*/  @!P5 IMAD.IADD R206, R206, 0x1, -R7 ;  /* 0x00000001ceced824 */ /* 0x000fe200078e0a07 */
[----:B------:R-:W-:Y:S01]  /*2580*/  ISETP.GT.U32.AND P5, PT, R7, R50, PT ;  /* 0x000000320700720c */ /* 0x000fe20003fa4070 */
[----:B------:R-:W-:Y:S02]  /*2590*/  IMAD.MOV R45, RZ, RZ, -R45 ;  /* 0x000000ffff2d7224 */ /* 0x000fe400078e0a2d */
[----:B------:R-:W-:Y:S01]  /*25a0*/  @!P4 IMAD.MOV R207, RZ, RZ, -R207 ;  /* 0x000000ffffcfc224 */ /* 0x000fe200078e0acf */
[----:B------:R-:W-:Y:S01]  /*25b0*/  ISETP.GE.AND P4, PT, R51, RZ, PT ;  /* 0x000000ff3300720c */ /* 0x000fe20003f86270 */
[----:B------:R-:W-:Y:S01]  /*25c0*/  IMAD R56, R7, R45, R56 ;  /* 0x0000002d07387224 */ /* 0x000fe200078e0238 */
[----:B------:R-:W-:Y:S01]  /*25d0*/  LOP3.LUT R51, R4, 0xb4, RZ, 0xfc, !PT ;  /* 0x000000b404337812 */ /* 0x000fe200078efcff */
[----:B------:R-:W-:-:S03]  /*25e0*/  IMAD.HI.U32 R47, R3, R54, RZ ;  /* 0x00000036032f7227 */ /* 0x000fc600078e00ff */
[----:B------:R-:W-:Y:S01]  /*25f0*/  IABS R58, R51 ;  /* 0x00000033003a7213 */ /* 0x000fe20000000000 */
[--C-:B------:R-:W-:Y:S01]  /*2600*/  @!P0 IMAD.IADD R52, R52, 0x1, -R7.reuse ;  /* 0x0000000134348824 */ /* 0x100fe200078e0a07 */
[C---:B------:R-:W-:Y:S01]  /*2610*/  ISETP.GT.U32.AND P0, PT, R7.reuse, R56, PT ;  /* 0x000000380700720c */ /* 0x040fe20003f04070 */
[--C-:B------:R-:W-:Y:S01]  /*2620*/  @!P5 IMAD.IADD R50, R50, 0x1, -R7.reuse ;  /* 0x000000013232d824 */ /* 0x100fe200078e0a07 */
[----:B------:R-:W-:Y:S01]  /*2630*/  ISETP.GT.U32.AND P5, PT, R7, R48, PT ;  /* 0x000000300700720c */ /* 0x000fe20003fa4070 */
[----:B------:R-:W-:Y:S01]  /*2640*/  @!P3 IMAD.IADD R44, R44, 0x1, -R7 ;  /* 0x000000012c2cb824 */ /* 0x000fe200078e0a07 */
[----:B------:R-:W-:Y:S01]  /*2650*/  ISETP.GE.AND P3, PT, R53, RZ, PT ;  /* 0x000000ff3500720c */ /* 0x000fe20003f66270 */
[----:B------:R-:W-:Y:S01]  /*2660*/  IMAD.MOV R47, RZ, RZ, -R47 ;  /* 0x000000ffff2f7224 */ /* 0x000fe200078e0a2f */
[----:B------:R-:W-:Y:S01]  /*2670*/  LOP3.LUT R53, R4, 0xb8, RZ, 0xfc, !PT ;  /* 0x000000b804357812 */ /* 0x000fe200078efcff */
[----:B------:R-:W-:-:S03]  /*2680*/  IMAD.HI.U32 R45, R3, R58, RZ ;  /* 0x0000003a032d7227 */ /* 0x000fc600078e00ff */
[----:B------:R-:W-:Y:S01]  /*2690*/  IABS R60, R53 ;  /* 0x00000035003c7213 */ /* 0x000fe20000000000 */
[----:B------:R-:W-:Y:S01]  /*26a0*/  @!P2 IMAD.MOV R44, RZ, RZ, -R44 ;  /* 0x000000ffff2ca224 */ /* 0x000fe200078e0a2c */
[C---:B------:R-:W-:Y:S01]  /*26b0*/  ISETP.GT.U32.AND P2, PT, R7.reuse, R52, PT ;  /* 0x000000340700720c */ /* 0x040fe20003f44070 */
[C---:B------:R-:W-:Y:S02]  /*26c0*/  IMAD R54, R7.reuse, R47, R54 ;  /* 0x0000002f07367224 */ /* 0x040fe400078e0236 */
[----:B------:R-:W-:Y:S02]  /*26d0*/  @!P0 IMAD.IADD R56, R56, 0x1, -R7 ;  /* 0x0000000138388824 */ /* 0x000fe400078e0a07 */
[----:B------:R-:W-:Y:S02]  /*26e0*/  IMAD.MOV R45, RZ, RZ, -R45 ;  /* 0x000000ffff2d7224 */ /* 0x000fe400078e0a2d */
[----:B------:R-:W-:Y:S01]  /*26f0*/  @!P1 IMAD.MOV R206, RZ, RZ, -R206 ;  /* 0x000000ffffce9224 */ /* 0x000fe200078e0ace */
[C---:B------:R-:W-:Y:S01]  /*2700*/  ISETP.GT.U32.AND P1, PT, R7.reuse, R50, PT ;  /* 0x000000320700720c */ /* 0x040fe20003f24070 */
[----:B------:R-:W-:Y:S01]  /*2710*/  @!P5 IMAD.IADD R48, R48, 0x1, -R7 ;  /* 0x000000013030d824 */ /* 0x000fe200078e0a07 */
[C---:B------:R-:W-:Y:S01]  /*2720*/  ISETP.GT.U32.AND P5, PT, R7.reuse, R54, PT ;  /* 0x000000360700720c */ /* 0x040fe20003fa4070 */
[C---:B------:R-:W-:Y:S01]  /*2730*/  IMAD R58, R7.reuse, R45, R58 ;  /* 0x0000002d073a7224 */ /* 0x040fe200078e023a */
[----:B------:R-:W-:Y:S01]  /*2740*/  ISETP.GT.U32.AND P0, PT, R7, R56, PT ;  /* 0x000000380700720c */ /* 0x000fe20003f04070 */
[----:B------:R-:W-:-:S04]  /*2750*/  IMAD.HI.U32 R45, R3, R62, RZ ;  /* 0x0000003e032d7227 */ /* 0x000fc800078e00ff */
[----:B------:R-:W-:Y:S02]  /*2760*/  IMAD.MOV R45, RZ, RZ, -R45 ;  /* 0x000000ffff2d7224 */ /* 0x000fe400078e0a2d */
[--C-:B------:R-:W-:Y:S01]  /*2770*/  @!P2 IMAD.IADD R52, R52, 0x1, -R7.reuse ;  /* 0x000000013434a824 */ /* 0x100fe200078e0a07 */
[C---:B------:R-:W-:Y:S01]  /*2780*/  ISETP.GT.U32.AND P2, PT, R7.reuse, R58, PT ;  /* 0x0000003a0700720c */ /* 0x040fe20003f44070 */
[----:B------:R-:W-:Y:S02]  /*2790*/  IMAD R62, R7, R45, R62 ;  /* 0x0000002d073e7224 */ /* 0x000fe400078e023e */
[--C-:B------:R-:W-:Y:S01]  /*27a0*/  @!P1 IMAD.IADD R50, R50, 0x1, -R7.reuse ;  /* 0x0000000132329824 */ /* 0x100fe200078e0a07 */
[----:B------:R-:W-:Y:S01]  /*27b0*/  ISETP.GE.AND P1, PT, R57, RZ, PT ;  /* 0x000000ff3900720c */ /* 0x000fe20003f26270 */
[--C-:B------:R-:W-:Y:S01]  /*27c0*/  @!P5 IMAD.IADD R54, R54, 0x1, -R7.reuse ;  /* 0x000000013636d824 */ /* 0x100fe200078e0a07 */
[----:B------:R-:W-:Y:S01]  /*27d0*/  LOP3.LUT R57, R4, 0xc0, RZ, 0xfc, !PT ;  /* 0x000000c004397812 */ /* 0x000fe200078efcff */
[----:B------:R-:W-:Y:S01]  /*27e0*/  @!P0 IMAD.IADD R56, R56, 0x1, -R7 ;  /* 0x0000000138388824 */ /* 0x000fe200078e0a07 */
[----:B------:R-:W-:Y:S01]  /*27f0*/  ISETP.GT.U32.AND P0, PT, R7, R62, PT ;  /* 0x0000003e0700720c */ /* 0x000fe20003f04070 */
[----:B------:R-:W-:Y:S01]  /*2800*/  @!P4 IMAD.MOV R46, RZ, RZ, -R46 ;  /* 0x000000ffff2ec224 */ /* 0x000fe200078e0a2e */
[----:B------:R-:W-:Y:S01]  /*2810*/  ISETP.GE.AND P5, PT, R59, RZ, PT ;  /* 0x000000ff3b00720c */ /* 0x000fe20003fa6270 */
[----:B------:R-:W-:Y:S01]  /*2820*/  IMAD.HI.U32 R47, R3, R60, RZ ;  /* 0x0000003c032f7227 */ /* 0x000fe200078e00ff */
[----:B------:R-:W-:-:S02]  /*2830*/  ISETP.GT.U32.AND P4, PT, R7, R54, PT ;  /* 0x000000360700720c */ /* 0x000fc40003f84070 */
[----:B------:R-:W-:Y:S01]  /*2840*/  IABS R64, R57 ;  /* 0x0000003900407213 */ /* 0x000fe20000000000 */
[----:B------:R-:W-:Y:S01]  /*2850*/  @!P2 IMAD.IADD R58, R58, 0x1, -R7 ;  /* 0x000000013a3aa824 */ /* 0x000fe200078e0a07 */
[----:B------:R-:W-:Y:S01]  /*2860*/  LOP3.LUT R59, R4, 0xc4, RZ, 0xfc, !PT ;  /* 0x000000c4043b7812 */ /* 0x000fe200078efcff */
[----:B------:R-:W-:Y:S01]  /*2870*/  IMAD.MOV R47, RZ, RZ, -R47 ;  /* 0x000000ffff2f7224 */ /* 0x000fe200078e0a2f */
[----:B------:R-:W-:Y:S01]  /*2880*/  ISETP.GE.AND P2, PT, R49, RZ, PT ;  /* 0x000000ff3100720c */ /* 0x000fe20003f46270 */
[----:B------:R-:W-:Y:S01]  /*2890*/  IMAD.HI.U32 R45, R3, R64, RZ ;  /* 0x00000040032d7227 */ /* 0x000fe200078e00ff */
[----:B------:R-:W-:-:S03]  /*28a0*/  IABS R66, R59 ;  /* 0x0000003b00427213 */ /* 0x000fc60000000000 */
[C---:B------:R-:W-:Y:S02]  /*28b0*/  IMAD R60, R7.reuse, R47, R60 ;  /* 0x0000002f073c7224 */ /* 0x040fe400078e023c */
[----:B------:R-:W-:Y:S02]  /*28c0*/  IMAD.MOV R47, RZ, RZ, -R45 ;  /* 0x000000ffff2f7224 */ /* 0x000fe400078e0a2d */
[----:B------:R-:W-:Y:S01]  /*28d0*/  @!P0 IMAD.IADD R62, R62, 0x1, -R7 ;  /* 0x000000013e3e8824 */ /* 0x000fe200078e0a07 */
[----:B------:R-:W-:Y:S01]  /*28e0*/  ISETP.GT.U32.AND P0, PT, R7, R58, PT ;  /* 0x0000003a0700720c */ /* 0x000fe20003f04070 */
[----:B------:R-:W-:-:S04]  /*28f0*/  IMAD.HI.U32 R45, R3, R66, RZ ;  /* 0x00000042032d7227 */ /* 0x000fc800078e00ff */
[----:B------:R-:W-:Y:S01]  /*2900*/  @!P4 IMAD.IADD R54, R54, 0x1, -R7 ;  /* 0x000000013636c824 */ /* 0x000fe200078e0a07 */
[C---:B------:R-:W-:Y:S01]  /*2910*/  ISETP.GT.U32.AND P4, PT, R7.reuse, R60, PT ;  /* 0x0000003c0700720c */ /* 0x040fe20003f84070 */
[----:B------:R-:W-:Y:S01]  /*2920*/  @!P6 IMAD.MOV R50, RZ, RZ, -R50 ;  /* 0x000000ffff32e224 */ /* 0x000fe200078e0a32 */
        /* <DEDUP_REMOVED lines=8> */
[----:B------:R-:W-:Y:S02]  /*29b0*/  IMAD.MOV R45, RZ, RZ, -R45 ;  /* 0x000000ffff2d7224 */ /* 0x000fe400078e0a2d */
[--C-:B------:R-:W-:Y:S01]  /*29c0*/  @!P4 IMAD.IADD R60, R60, 0x1, -R7.reuse ;  /* 0x000000013c3cc824 */ /* 0x100fe200078e0a07 */
[----:B------:R-:W-:Y:S01]  /*29d0*/  ISETP.GE.AND P4, PT, R51, RZ, PT ;  /* 0x000000ff3300720c */ /* 0x000fe20003f86270 */
[--C-:B------:R-:W-:Y:S01]  /*29e0*/  @!P6 IMAD.IADD R62, R62, 0x1, -R7.reuse ;  /* 0x000000013e3ee824 */ /* 0x100fe200078e0a07 */
[C---:B------:R-:W-:Y:S01]  /*29f0*/  LOP3.LUT R51, R4.reuse, 0xd4, RZ, 0xfc, !PT ;  /* 0x000000d404337812 */ /* 0x040fe200078efcff */
[C---:B------:R-:W-:Y:S01]  /*2a00*/  IMAD R68, R7.reuse, R45, R68 ;  /* 0x0000002d07447224 */ /* 0x040fe200078e0244 */
[C---:B------:R-:W-:Y:S01]  /*2a10*/  LOP3.LUT R45, R4.reuse, 0xcc, RZ, 0xfc, !PT ;  /* 0x000000cc042d7812 */ /* 0x040fe200078efcff */
[----:B------:R-:W-:Y:S01]  /*2a20*/  @!P3 IMAD.MOV R48, RZ, RZ, -R48 ;  /* 0x000000ffff30b224 */ /* 0x000fe200078e0a30 */
[C---:B------:R-:W-:Y:S01]  /*2a30*/  ISETP.GT.U32.AND P3, PT, R7.reuse, R60, PT ;  /* 0x0000003c0700720c */ /* 0x040fe20003f64070 */
[----:B------:R-:W-:Y:S01]  /*2a40*/  @!P2 IMAD.MOV R62, RZ, RZ, -R62 ;  /* 0x000000ffff3ea224 */ /* 0x000fe200078e0a3e */
[----:B------:R-:W-:Y:S01]  /*2a50*/  ISETP.GT.U32.AND P2, PT, R7, R68, PT ;  /* 0x000000440700720c */ /* 0x000fe20003f44070 */
[----:B------:R-:W-:Y:S01]  /*2a60*/  @!P5 IMAD.MOV R54, RZ, RZ, -R54 ;  /* 0x000000ffff36d224 */ /* 0x000fe200078e0a36 */
[----:B------:R-:W-:Y:S01]  /*2a70*/  ISETP.GE.AND P5, PT, R53, RZ, PT ;  /* 0x000000ff3500720c */ /* 0x000fe20003fa6270 */
[C---:B------:R-:W-:Y:S01]  /*2a80*/  IMAD R64, R7.reuse, R47, R64 ;  /* 0x0000002f07407224 */ /* 0x040fe200078e0240 */
[----:B------:R-:W-:Y:S01]  /*2a90*/  IABS R70, R45 ;  /* 0x0000002d00467213 */ /* 0x000fe20000000000 */
[----:B------:R-:W-:Y:S01]  /*2aa0*/  @!P1 IMAD.MOV R52, RZ, RZ, -R52 ;  /* 0x000000ffff349224 */ /* 0x000fe200078e0a34 */
[----:B------:R-:W-:Y:S01]  /*2ab0*/  LOP3.LUT R47, R4, 0xd0, RZ, 0xfc, !PT ;  /* 0x000000d0042f7812 */ /* 0x000fe200078efcff */
[----:B------:R-:W-:Y:S01]  /*2ac0*/  @!P0 IMAD.IADD R58, R58, 0x1, -R7 ;  /* 0x000000013a3a8824 */ /* 0x000fe200078e0a07 */
[----:B------:R-:W-:-:S02]  /*2ad0*/  ISETP.GT.U32.AND P1, PT, R7, R64, PT ;  /* 0x000000400700720c */ /* 0x000fc40003f24070 */
[----:B------:R-:W-:Y:S01]  /*2ae0*/  ISETP.GT.U32.AND P0, PT, R7, R66, PT ;  /* 0x000000420700720c */ /* 0x000fe20003f04070 */
[--C-:B------:R-:W-:Y:S01]  /*2af0*/  @!P3 IMAD.IADD R60, R60, 0x1, -R7.reuse ;  /* 0x000000013c3cb824 */ /* 0x100fe200078e0a07 */
[----:B------:R-:W-:Y:S01]  /*2b00*/  IABS R72, R47 ;  /* 0x0000002f00487213 */ /* 0x000fe20000000000 */
[--C-:B------:R-:W-:Y:S01]  /*2b10*/  @!P2 IMAD.IADD R68, R68, 0x1, -R7.reuse ;  /* 0x000000014444a824 */ /* 0x100fe200078e0a07 */
[----:B------:R-:W-:Y:S01]  /*2b20*/  IABS R74, R51 ;  /* 0x00000033004a7213 */ /* 0x000fe20000000000 */
[----:B------:R-:W-:Y:S01]  /*2b30*/  @!P5 IMAD.MOV R60, RZ, RZ, -R60 ;  /* 0x000000ffff3cd224 */ /* 0x000fe200078e0a3c */
[----:B------:R-:W-:Y:S01]  /*2b40*/  ISETP.GE.AND P5, PT, R45, RZ, PT ;  /* 0x000000ff2d00720c */ /* 0x000fe20003fa6270 */
[----:B------:R-:W-:Y:S01]  /*2b50*/  IMAD.HI.U32 R45, R3, R70, RZ ;  /* 0x00000046032d7227 */ /* 0x000fe200078e00ff */
[----:B------:R-:W-:Y:S02]  /*2b60*/  ISETP.GT.U32.AND P2, PT, R7, R68, PT ;  /* 0x000000440700720c */ /* 0x000fe40003f44070 */
[----:B------:R-:W-:Y:S01]  /*2b70*/  ISETP.GE.AND P3, PT, R57, RZ, PT ;  /* 0x000000ff3900720c */ /* 0x000fe20003f66270 */
[----:B------:R-:W-:Y:S01]  /*2b80*/  @!P1 IMAD.IADD R64, R64, 0x1, -R7 ;  /* 0x0000000140409824 */ /* 0x000fe200078e0a07 */
[----:B------:R-:W-:Y:S01]  /*2b90*/  ISETP.GE.AND P1, PT, R61, RZ, PT ;  /* 0x000000ff3d00720c */ /* 0x000fe20003f26270 */
[----:B------:R-:W-:Y:S01]  /*2ba0*/  IMAD.MOV R45, RZ, RZ, -R45 ;  /* 0x000000ffff2d7224 */ /* 0x000fe200078e0a2d */
[----:B------:R-:W-:Y:S01]  /*2bb0*/  LOP3.LUT R53, R4, 0xe0, RZ, 0xfc, !PT ;  /* 0x000000e004357812 */ /* 0x000fe200078efcff */
[----:B------:R-:W-:Y:S01]  /*2bc0*/  @!P0 IMAD.IADD R66, R66, 0x1, -R7 ;  /* 0x0000000142428824 */ /* 0x000fe200078e0a07 */
[C---:B------:R-:W-:Y:S01]  /*2bd0*/  ISETP.GT.U32.AND P0, PT, R7.reuse, R64, PT ;  /* 0x000000400700720c */ /* 0x040fe20003f04070 */
[----:B------:R-:W-:Y:S01]  /*2be0*/  IMAD R20, R7, R45, R70 ;  /* 0x0000002d07147224 */ /* 0x000fe200078e0246 */
[----:B------:R-:W-:Y:S01]  /*2bf0*/  IABS R80, R53 ;  /* 0x0000003500507213 */ /* 0x000fe20000000000 */
[----:B------:R-:W-:Y:S01]  /*2c00*/  IMAD.HI.U32 R49, R3, R74, RZ ;  /* 0x0000004a03317227 */ /* 0x000fe200078e00ff */
[----:B------:R-:W-:-:S02]  /*2c10*/  ISETP.GE.AND P6, PT, R59, RZ, PT ;  /* 0x000000ff3b00720c */ /* 0x000fc40003fc6270 */
[----:B------:R-:W-:Y:S01]  /*2c20*/  LOP3.LUT R57, R4, 0xe8, RZ, 0xfc, !PT ;  /* 0x000000e804397812 */ /* 0x000fe200078efcff */
[----:B------:R-:W-:Y:S01]  /*2c30*/  @!P2 IMAD.IADD R68, R68, 0x1, -R7 ;  /* 0x000000014444a824 */ /* 0x000fe200078e0a07 */
[----:B------:R-:W-:Y:S01]  /*2c40*/  ISETP.GT.U32.AND P2, PT, R7, R20, PT ;  /* 0x000000140700720c */ /* 0x000fe20003f44070 */
[----:B------:R-:W-:Y:S01]  /*2c50*/  IMAD.MOV R49, RZ, RZ, -R49 ;  /* 0x000000ffff317224 */ /* 0x000fe200078e0a31 */
[----:B------:R-:W-:Y:S01]  /*2c60*/  LOP3.LUT R45, R4, 0xdc, RZ, 0xfc, !PT ;  /* 0x000000dc042d7812 */ /* 0x000fe200078efcff */
[----:B------:R-:W-:Y:S01]  /*2c70*/  @!P1 IMAD.MOV R68, RZ, RZ, -R68 ;  /* 0x000000ffff449224 */ /* 0x000fe200078e0a44 */
[----:B------:R-:W-:Y:S01]  /*2c80*/  IABS R84, R57 ;  /* 0x0000003900547213 */ /* 0x000fe20000000000 */
[----:B------:R-:W-:Y:S01]  /*2c90*/  @!P0 IMAD.IADD R64, R64, 0x1, -R7 ;  /* 0x0000000140408824 */ /* 0x000fe200078e0a07 */
[----:B------:R-:W-:Y:S01]  /*2ca0*/  ISETP.GE.AND P0, PT, R47, RZ, PT ;  /* 0x000000ff2f00720c */ /* 0x000fe20003f06270 */
[----:B------:R-:W-:Y:S01]  /*2cb0*/  IMAD.HI.U32 R47, R3, R72, RZ ;  /* 0x00000048032f7227 */ /* 0x000fe200078e00ff */
[----:B------:R-:W-:-:S02]  /*2cc0*/  IABS R78, R45 ;  /* 0x0000002d004e7213 */ /* 0x000fc40000000000 */
[C---:B------:R-:W-:Y:S01]  /*2cd0*/  LOP3.LUT R59, R4.reuse, 0xf0, RZ, 0xfc, !PT ;  /* 0x000000f0043b7812 */ /* 0x040fe200078efcff */
[----:B------:R-:W-:Y:S01]  /*2ce0*/  IMAD.MOV R47, RZ, RZ, -R47 ;  /* 0x000000ffff2f7224 */ /* 0x000fe200078e0a2f */
[----:B------:R-:W-:Y:S01]  /*2cf0*/  LOP3.LUT R61, R4, 0xf4, RZ, 0xfc, !PT ;  /* 0x000000f4043d7812 */ /* 0x000fe200078efcff */
[----:B------:R-:W-:Y:S01]  /*2d00*/  @!P2 IMAD.IADD R20, R20, 0x1, -R7 ;  /* 0x000000011414a824 */ /* 0x000fe200078e0a07 */
[----:B------:R-:W-:Y:S01]  /*2d10*/  IABS R88, R59 ;  /* 0x0000003b00587213 */ /* 0x000fe20000000000 */
[C---:B------:R-:W-:Y:S01]  /*2d20*/  IMAD R72, R7.reuse, R47, R72 ;  /* 0x0000002f07487224 */ /* 0x040fe200078e0248 */
[----:B------:R-:W-:Y:S01]  /*2d30*/  IABS R90, R61 ;  /* 0x0000003d005a7213 */ /* 0x000fe20000000000 */
[C---:B------:R-:W-:Y:S01]  /*2d40*/  IMAD R74, R7.reuse, R49, R74 ;  /* 0x00000031074a7224 */ /* 0x040fe200078e024a */
[C---:B------:R-:W-:Y:S01]  /*2d50*/  ISETP.GT.U32.AND P2, PT, R7.reuse, R20, PT ;  /* 0x000000140700720c */ /* 0x040fe20003f44070 */
[----:B------:R-:W-:Y:S01]  /*2d60*/  @!P4 IMAD.MOV R58, RZ, RZ, -R58 ;  /* 0x000000ffff3ac224 */ /* 0x000fe200078e0a3a */
[C---:B------:R-:W-:Y:S01]  /*2d70*/  ISETP.GT.U32.AND P1, PT, R7.reuse, R72, PT ;  /* 0x000000480700720c */ /* 0x040fe20003f24070 */
[----:B------:R-:W-:Y:S01]  /*2d80*/  @!P3 IMAD.MOV R64, RZ, RZ, -R64 ;  /* 0x000000ffff40b224 */ /* 0x000fe200078e0a40 */
[----:B------:R-:W-:Y:S01]  /*2d90*/  ISETP.GT.U32.AND P4, PT, R7, R66, PT ;  /* 0x000000420700720c */ /* 0x000fe20003f84070 */
[----:B------:R-:W-:Y:S01]  /*2da0*/  IMAD.HI.U32 R47, R3, R80, RZ ;  /* 0x00000050032f7227 */ /* 0x000fe200078e00ff */
[----:B------:R-:W-:-:S03]  /*2db0*/  ISETP.GE.AND P3, PT, R17, RZ, PT ;  /* 0x000000ff1100720c */ /* 0x000fc60003f66270 */
[----:B------:R-:W-:-:S04]  /*2dc0*/  IMAD.HI.U32 R17, R3, R76, RZ ;  /* 0x0000004c03117227 */ /* 0x000fc800078e00ff */
[--C-:B------:R-:W-:Y:S01]  /*2dd0*/  @!P2 IMAD.IADD R20, R20, 0x1, -R7.reuse ;  /* 0x000000011414a824 */ /* 0x100fe200078e0a07 */
[----:B------:R-:W-:Y:S01]  /*2de0*/  ISETP.GT.U32.AND P2, PT, R7, R74, PT ;  /* 0x0000004a0700720c */ /* 0x000fe20003f44070 */
[----:B------:R-:W-:Y:S02]  /*2df0*/  @!P1 IMAD.IADD R72, R72, 0x1, -R7 ;  /* 0x0000000148489824 */ /* 0x000fe400078e0a07 */
[----:B------:R-:W-:Y:S02]  /*2e00*/  IMAD.MOV R17, RZ, RZ, -R17 ;  /* 0x000000ffff117224 */ /* 0x000fe400078e0a11 */
[----:B------:R-:W-:Y:S01]  /*2e10*/  IMAD.HI.U32 R49, R3, R82, RZ ;  /* 0x0000005203317227 */ /* 0x000fe200078e00ff */
[----:B------:R-:W-:-:S03]  /*2e20*/  ISETP.GT.U32.AND P1, PT, R7, R72, PT ;  /* 0x000000480700720c */ /* 0x000fc60003f24070 */
[----:B------:R-:W-:Y:S02]  /*2e30*/  IMAD R76, R7, R17, R76 ;  /* 0x00000011074c7224 */ /* 0x000fe400078e024c */
[----:B------:R-:W-:Y:S02]  /*2e40*/  IMAD.MOV R47, RZ, RZ, -R47 ;  /* 0x000000ffff2f7224 */ /* 0x000fe400078e0a2f */
[--C-:B------:R-:W-:Y:S02]  /*2e50*/  @!P2 IMAD.IADD R74, R74, 0x1, -R7.reuse ;  /* 0x000000014a4aa824 */ /* 0x100fe400078e0a07 */
[----:B------:R-:W-:Y:S01]  /*2e60*/  @!P4 IMAD.IADD R66, R66, 0x1, -R7 ;  /* 0x000000014242c824 */ /* 0x000fe200078e0a07 */
[----:B------:R-:W-:Y:S01]  /*2e70*/  ISETP.GE.AND P4, PT, R51, RZ, PT ;  /* 0x000000ff3300720c */ /* 0x000fe20003f86270 */
[----:B------:R-:W-:Y:S01]  /*2e80*/  IMAD.HI.U32 R51, R3, R84, RZ ;  /* 0x0000005403337227 */ /* 0x000fe200078e00ff */
[----:B------:R-:W-:-:S03]  /*2e90*/  ISETP.GT.U32.AND P2, PT, R7, R74, PT ;  /* 0x0000004a0700720c */ /* 0x000fc60003f44070 */
[----:B------:R-:W-:Y:S01]  /*2ea0*/  @!P1 IMAD.IADD R72, R72, 0x1, -R7 ;  /* 0x0000000148489824 */ /* 0x000fe200078e0a07 */
[C---:B------:R-:W-:Y:S01]  /*2eb0*/  ISETP.GT.U32.AND P1, PT, R7.reuse, R76, PT ;  /* 0x0000004c0700720c */ /* 0x040fe20003f24070 */
[----:B------:R-:W-:Y:S02]  /*2ec0*/  IMAD.MOV R49, RZ, RZ, -R49 ;  /* 0x000000ffff317224 */ /* 0x000fe400078e0a31 */
[----:B------:R-:W-:Y:S01]  /*2ed0*/  IMAD R80, R7, R47, R80 ;  /* 0x0000002f07507224 */ /* 0x000fe200078e0250 */
[----:B------:R-:W-:Y:S01]  /*2ee0*/  LOP3.LUT R47, R4, 0xf8, RZ, 0xfc, !PT ;  /* 0x000000f8042f7812 */ /* 0x000fe200078efcff */
[----:B------:R-:W-:Y:S01]  /*2ef0*/  @!P6 IMAD.MOV R66, RZ, RZ, -R66 ;  /* 0x000000ffff42e224 */ /* 0x000fe200078e0a42 */
[----:B------:R-:W-:Y:S01]  /*2f00*/  ISETP.GE.AND P6, PT, R45, RZ, PT ;  /* 0x000000ff2d00720c */ /* 0x000fe20003fc6270 */
[----:B------:R-:W-:-:S04]  /*2f10*/  IMAD.HI.U32 R45, R3, R78, RZ ;  /* 0x0000004e032d7227 */ /* 0x000fc800078e00ff */
[----:B------:R-:W-:Y:S02]  /*2f20*/  IMAD.MOV R51, RZ, RZ, -R51 ;  /* 0x000000ffff337224 */ /* 0x000fe400078e0a33 */
[C---:B------:R-:W-:Y:S01]  /*2f30*/  IMAD R82, R7.reuse, R49, R82 ;  /* 0x0000003107527224 */ /* 0x040fe200078e0252 */
[----:B------:R-:W-:Y:S01]  /*2f40*/  IABS R49, R47 ;  /* 0x0000002f00317213 */ /* 0x000fe20000000000 */
[----:B------:R-:W-:Y:S01]  /*2f50*/  @!P0 IMAD.MOV R72, RZ, RZ, -R72 ;  /* 0x000000ffff488224 */ /* 0x000fe200078e0a48 */
[C---:B------:R-:W-:Y:S01]  /*2f60*/  ISETP.GT.U32.AND P0, PT, R7.reuse, R80, PT ;  /* 0x000000500700720c */ /* 0x040fe20003f04070 */
[----:B------:R-:W-:Y:S02]  /*2f70*/  IMAD.MOV R45, RZ, RZ, -R45 ;  /* 0x000000ffff2d7224 */ /* 0x000fe400078e0a2d */
[C---:B------:R-:W-:Y:S01]  /*2f80*/  IMAD R84, R7.reuse, R51, R84 ;  /* 0x0000003307547224 */ /* 0x040fe200078e0254 */
[----:B------:R-:W-:Y:S01]  /*2f90*/  LOP3.LUT R51, R4, 0xec, RZ, 0xfc, !PT ;  /* 0x000000ec04337812 */ /* 0x000fe200078efcff */
[----:B------:R-:W-:Y:S01]  /*2fa0*/  @!P2 IMAD.IADD R74, R74, 0x1, -R7 ;  /* 0x000000014a4aa824 */ /* 0x000fe200078e0a07 */
[C---:B------:R-:W-:Y:S01]  /*2fb0*/  ISETP.GT.U32.AND P2, PT, R7.reuse, R82, PT ;  /* 0x000000520700720c */ /* 0x040fe20003f44070 */
[----:B------:R-:W-:Y:S01]  /*2fc0*/  IMAD R78, R7, R45, R78 ;  /* 0x0000002d074e7224 */ /* 0x000fe200078e024e */
[----:B------:R-:W-:Y:S01]  /*2fd0*/  IABS R86, R51 ;  /* 0x0000003300567213 */ /* 0x000fe20000000000 */
[----:B------:R-:W-:-:S02]  /*2fe0*/  IMAD.MOV.U32 R70, RZ, RZ, R20 ;  /* 0x000000ffff467224 */ /* 0x000fc400078e0014 */
[----:B------:R-:W-:Y:S01]  /*2ff0*/  @!P1 IMAD.IADD R76, R76, 0x1, -R7 ;  /* 0x000000014c4c9824 */ /* 0x000fe200078e0a07 */
[C---:B------:R-:W-:Y:S01]  /*3000*/  ISETP.GT.U32.AND P1, PT, R7.reuse, R84, PT ;  /* 0x000000540700720c */ /* 0x040fe20003f24070 */
[----:B------:R-:W-:Y:S01]  /*3010*/  @!P5 IMAD.MOV R70, RZ, RZ, -R70 ;  /* 0x000000ffff46d224 */ /* 0x000fe200078e0a46 */
[----:B------:R-:W-:Y:S01]  /*3020*/  ISETP.GT.U32.AND P5, PT, R7, R78, PT ;  /* 0x0000004e0700720c */ /* 0x000fe20003fa4070 */
[----:B------:R-:W-:-:S04]  /*3030*/  IMAD.HI.U32 R4, R3, R86, RZ ;  /* 0x0000005603047227 */ /* 0x000fc800078e00ff */
[----:B------:R-:W-:Y:S02]  /*3040*/  @!P0 IMAD.IADD R80, R80, 0x1, -R7 ;  /* 0x0000000150508824 */ /* 0x000fe400078e0a07 */
[----:B------:R-:W-:-:S04]  /*3050*/  IMAD.HI.U32 R17, R3, R88, RZ ;  /* 0x0000005803117227 */ /* 0x000fc800078e00ff */
[----:B------:R-:W-:-:S04]  /*3060*/  IMAD.HI.U32 R20, R3, R90, RZ ;  /* 0x0000005a03147227 */ /* 0x000fc800078e00ff */
[----:B------:R-:W-:Y:S02]  /*3070*/  IMAD.MOV R4, RZ, RZ, -R4 ;  /* 0x000000ffff047224 */ /* 0x000fe400078e0a04 */
[----:B------:R-:W-:Y:S01]  /*3080*/  @!P2 IMAD.IADD R82, R82, 0x1, -R7 ;  /* 0x000000015252a824 */ /* 0x000fe200078e0a07 */
[C---:B------:R-:W-:Y:S01]  /*3090*/  ISETP.GT.U32.AND P2, PT, R7.reuse, R80, PT ;  /* 0x000000500700720c */ /* 0x040fe20003f44070 */
[----:B------:R-:W-:Y:S02]  /*30a0*/  IMAD.MOV R17, RZ, RZ, -R17 ;  /* 0x000000ffff117224 */ /* 0x000fe400078e0a11 */
[----:B------:R-:W-:Y:S02]  /*30b0*/  IMAD.MOV R45, RZ, RZ, -R20 ;  /* 0x000000ffff2d7224 */ /* 0x000fe400078e0a14 */
[C---:B------:R-:W-:Y:S02]  /*30c0*/  IMAD R20, R7.reuse, R4, R86 ;  /* 0x0000000407147224 */ /* 0x040fe400078e0256 */
[----:B------:R-:W-:-:S02]  /*30d0*/  IMAD R86, R7, R17, R88 ;  /* 0x0000001107567224 */ /* 0x000fc400078e0258 */
[----:B------:R-:W-:Y:S01]  /*30e0*/  @!P1 IMAD.IADD R84, R84, 0x1, -R7 ;  /* 0x0000000154549824 */ /* 0x000fe200078e0a07 */
[C---:B------:R-:W-:Y:S01]  /*30f0*/  ISETP.GT.U32.AND P1, PT, R7.reuse, R82, PT ;  /* 0x000000520700720c */ /* 0x040fe20003f24070 */
[C---:B------:R-:W-:Y:S01]  /*3100*/  IMAD R88, R7.reuse, R45, R90 ;  /* 0x0000002d07587224 */ /* 0x040fe200078e025a */
[----:B------:R-:W-:Y:S01]  /*3110*/  IABS R45, R153 ;  /* 0x00000099002d7213 */ /* 0x000fe20000000000 */
[----:B------:R-:W-:Y:S02]  /*3120*/  IMAD.MOV.U32 R90, RZ, RZ, R49 ;  /* 0x000000ffff5a7224 */ /* 0x000fe400078e0031 */
[----:B------:R-:W-:Y:S01]  /*3130*/  @!P5 IMAD.IADD R78, R78, 0x1, -R7 ;  /* 0x000000014e4ed824 */ /* 0x000fe200078e0a07 */
[C---:B------:R-:W-:Y:S01]  /*3140*/  ISETP.GT.U32.AND P5, PT, R7.reuse, R76, PT ;  /* 0x0000004c0700720c */ /* 0x040fe20003fa4070 */
[----:B------:R-:W-:Y:S01]  /*3150*/  @!P4 IMAD.MOV R74, RZ, RZ, -R74 ;  /* 0x000000ffff4ac224 */ /* 0x000fe200078e0a4a */
[----:B------:R-:W-:Y:S01]  /*3160*/  ISETP.GT.U32.AND P4, PT, R7, R84, PT ;  /* 0x000000540700720c */ /* 0x000fe20003f84070 */
[----:B------:R-:W-:Y:S01]  /*3170*/  IMAD.HI.U32 R3, R3, R90, RZ ;  /* 0x0000005a03037227 */ /* 0x000fe200078e00ff */
[----:B------:R-:W-:-:S03]  /*3180*/  ISETP.GT.U32.AND P0, PT, R7, R78, PT ;  /* 0x0000004e0700720c */ /* 0x000fc60003f04070 */
[----:B------:R-:W-:Y:S01]  /*3190*/  @!P2 IMAD.IADD R80, R80, 0x1, -R7 ;  /* 0x000000015050a824 */ /* 0x000fe200078e0a07 */
[----:B------:R-:W-:Y:S01]  /*31a0*/  ISETP.GT.U32.AND P2, PT, R7, R88, PT ;  /* 0x000000580700720c */ /* 0x000fe20003f44070 */
[----:B------:R-:W-:Y:S02]  /*31b0*/  IMAD.MOV R3, RZ, RZ, -R3 ;  /* 0x000000ffff037224 */ /* 0x000fe400078e0a03 */
[----:B------:R-:W-:-:S04]  /*31c0*/  IMAD.HI.U32 R5, R5, R45, RZ ;  /* 0x0000002d05057227 */ /* 0x000fc800078e00ff */
[C---:B------:R-:W-:Y:S01]  /*31d0*/  IMAD R90, R7.reuse, R3, R90 ;  /* 0x00000003075a7224 */ /* 0x040fe200078e025a */
[----:B------:R-:W-:Y:S01]  /*31e0*/  SHF.R.U32.HI R3, RZ, 0x6, R160 ;  /* 0x00000006ff037819 */ /* 0x000fe200000116a0 */
[----:B------:R-:W-:Y:S01]  /*31f0*/  IMAD.MOV R5, RZ, RZ, -R5 ;  /* 0x000000ffff057224 */ /* 0x000fe200078e0a05 */
[----:B------:R-:W-:Y:S01]  /*3200*/  LOP3.LUT R160, R160, 0x1f, RZ, 0xc0, !PT ;  /* 0x0000001fa0a07812 */ /* 0x000fe200078ec0ff */
[----:B------:R-:W-:Y:S01]  /*3210*/  @!P4 IMAD.IADD R84, R84, 0x1, -R7 ;  /* 0x000000015454c824 */ /* 0x000fe200078e0a07 */
[----:B------:R-:W-:Y:S01]  /*3220*/  ISETP.GT.U32.AND P4, PT, R7, R90, PT ;  /* 0x0000005a0700720c */ /* 0x000fe20003f84070 */
[----:B------:R-:W-:Y:S01]  /*3230*/  IMAD R45, R8, R5, R45 ;  /* 0x00000005082d7224 */ /* 0x000fe200078e022d */
[----:B------:R-:W-:Y:S01]  /*3240*/  SGXT.U32 R3, R3, 0x1 ;  /* 0x000000010303781a */ /* 0x000fe20000000000 */
[--C-:B------:R-:W-:Y:S01]  /*3250*/  @!P5 IMAD.IADD R76, R76, 0x1, -R7.reuse ;  /* 0x000000014c4cd824 */ /* 0x100fe200078e0a07 */
[C---:B------:R-:W-:Y:S01]  /*3260*/  ISETP.GT.U32.AND P5, PT, R7.reuse, R20, PT ;  /* 0x000000140700720c */ /* 0x040fe20003fa4070 */
[--C-:B------:R-:W-:Y:S01]  /*3270*/  @!P0 IMAD.IADD R78, R78, 0x1, -R7.reuse ;  /* 0x000000014e4e8824 */ /* 0x100fe200078e0a07 */
[----:B------:R-:W-:Y:S01]  /*3280*/  ISETP.GT.U32.AND P0, PT, R7, R86, PT ;  /* 0x000000560700720c */ /* 0x000fe20003f04070 */
[--C-:B------:R-:W-:Y:S01]  /*3290*/  @!P1 IMAD.IADD R82, R82, 0x1, -R7.reuse ;  /* 0x0000000152529824 */ /* 0x100fe200078e0a07 */
[----:B------:R-:W2:Y:S01]  /*32a0*/  LDC.64 R4, c[0x0][0x230] ;  /* 0x00008c00ff047b82 */ /* 0x000ea20000000a00 */
[----:B------:R-:W-:Y:S01]  /*32b0*/  ISETP.GE.AND P1, PT, R53, RZ, PT ;  /* 0x000000ff3500720c */ /* 0x000fe20003f26270 */
[--C-:B------:R-:W-:Y:S01]  /*32c0*/  @!P2 IMAD.IADD R88, R88, 0x1, -R7.reuse ;  /* 0x000000015858a824 */ /* 0x100fe200078e0a07 */
[----:B------:R-:W-:Y:S01]  /*32d0*/  ISETP.GT.U32.AND P2, PT, R8, R45, PT ;  /* 0x0000002d0800720c */ /* 0x000fe20003f44070 */
[C---:B----4-:R-:W-:Y:S01]  /*32e0*/  IMAD R180, R3.reuse, R158, RZ ;  /* 0x0000009e03b47224 */ /* 0x050fe200078e02ff */
[----:B------:R-:W-:Y:S01]  /*32f0*/  LOP3.LUT R203, R3, 0x2, RZ, 0xfc, !PT ;  /* 0x0000000203cb7812 */ /* 0x000fe200078efcff */
[--C-:B------:R-:W-:Y:S01]  /*3300*/  @!P4 IMAD.IADD R90, R90, 0x1, -R7.reuse ;  /* 0x000000015a5ac824 */ /* 0x100fe200078e0a07 */
[----:B------:R-:W-:Y:S01]  /*3310*/  ISETP.GT.U32.AND P4, PT, R7, R88, PT ;  /* 0x000000580700720c */ /* 0x000fe20003f84070 */
[----:B------:R-:W-:Y:S01]  /*3320*/  @!P3 IMAD.MOV R76, RZ, RZ, -R76 ;  /* 0x000000ffff4cb224 */ /* 0x000fe200078e0a4c */
[----:B------:R-:W-:Y:S01]  /*3330*/  LOP3.LUT R228, R3, 0x4, RZ, 0xfc, !PT ;  /* 0x0000000403e47812 */ /* 0x000fe200078efcff */
[--C-:B------:R-:W-:Y:S01]  /*3340*/  @!P5 IMAD.IADD R20, R20, 0x1, -R7.reuse ;  /* 0x000000011414d824 */ /* 0x100fe200078e0a07 */
[----:B------:R-:W-:Y:S01]  /*3350*/  ISETP.GE.AND P5, PT, R55, RZ, PT ;  /* 0x000000ff3700720c */ /* 0x000fe20003fa6270 */
[--C-:B------:R-:W-:Y:S01]  /*3360*/  @!P0 IMAD.IADD R86, R86, 0x1, -R7.reuse ;  /* 0x0000000156568824 */ /* 0x100fe200078e0a07 */
[----:B------:R-:W-:Y:S01]  /*3370*/  ISETP.GE.AND P0, PT, R57, RZ, PT ;  /* 0x000000ff3900720c */ /* 0x000fe20003f06270 */
[----:B------:R-:W-:Y:S01]  /*3380*/  @!P1 IMAD.MOV R80, RZ, RZ, -R80 ;  /* 0x000000ffff509224 */ /* 0x000fe200078e0a50 */
[----:B------:R-:W-:Y:S01]  /*3390*/  ISETP.GT.U32.AND P1, PT, R7, R90, PT ;  /* 0x0000005a0700720c */ /* 0x000fe20003f24070 */
[----:B------:R-:W-:Y:S01]  /*33a0*/  @!P2 IMAD.IADD R45, R45, 0x1, -R8 ;  /* 0x000000012d2da824 */ /* 0x000fe200078e0a08 */
[C---:B------:R-:W-:Y:S01]  /*33b0*/  ISETP.GT.U32.AND P3, PT, R7.reuse, R20, PT ;  /* 0x000000140700720c */ /* 0x040fe20003f64070 */
[----:B------:R-:W-:Y:S01]  /*33c0*/  @!P6 IMAD.MOV R78, RZ, RZ, -R78 ;  /* 0x000000ffff4ee224 */ /* 0x000fe200078e0a4e */
[----:B------:R-:W-:Y:S01]  /*33d0*/  ISETP.GT.U32.AND P6, PT, R7, R86, PT ;  /* 0x000000560700720c */ /* 0x000fe20003fc4070 */
[----:B------:R-:W-:Y:S01]  /*33e0*/  IMAD R179, R158, 0x2, R180 ;  /* 0x000000029eb37824 */ /* 0x000fe200078e02b4 */
[----:B------:R-:W-:Y:S01]  /*33f0*/  ISETP.GT.U32.AND P2, PT, R8, R45, PT ;  /* 0x0000002d0800720c */ /* 0x000fe20003f44070 */
[----:B------:R-:W-:Y:S01]  /*3400*/  @!P4 IMAD.IADD R88, R88, 0x1, -R7 ;  /* 0x000000015858c824 */ /* 0x000fe200078e0a07 */
[----:B------:R-:W-:Y:S01]  /*3410*/  ISETP.GE.AND P4, PT, R47, RZ, PT ;  /* 0x000000ff2f00720c */ /* 0x000fe20003f86270 */
[----:B------:R-:W-:Y:S01]  /*3420*/  IMAD R178, R158, 0x2, R179 ;  /* 0x000000029eb27824 */ /* 0x000fe200078e02b3 */
[----:B------:R-:W-:Y:S01]  /*3430*/  LOP3.LUT R47, RZ, R154, RZ, 0x33, !PT ;  /* 0x0000009aff2f7212 */ /* 0x000fe200078e33ff */
[----:B--2---:R-:W-:Y:S01]  /*3440*/  VIADD R17, R4, 0x1f ;  /* 0x0000001f04117836 */ /* 0x004fe20000000000 */
[----:B------:R-:W-:Y:S01]  /*3450*/  LOP3.LUT R202, R3, 0x6, RZ, 0xfc, !PT ;  /* 0x0000000603ca7812 */ /* 0x000fe200078efcff */
[----:B------:R-:W-:Y:S01]  /*3460*/  IMAD R176, R158, 0x2, R178 ;  /* 0x000000029eb07824 */ /* 0x000fe200078e02b2 */
[----:B------:R-:W-:Y:S01]  /*3470*/  STL [R1+0x64], R180 ;  /* 0x000064b401007387 */ /* 0x000fe20000100800 */
[--C-:B------:R-:W-:Y:S01]  /*3480*/  @!P1 IMAD.IADD R90, R90, 0x1, -R7.reuse ;  /* 0x000000015a5a9824 */ /* 0x100fe200078e0a07 */
[----:B------:R-:W-:Y:S01]  /*3490*/  ISETP.GT.AND P1, PT, R17, 0x1f, PT ;  /* 0x0000001f1100780c */ /* 0x000fe20003f24270 */
[----:B------:R-:W-:Y:S01]  /*34a0*/  @!P5 IMAD.MOV R82, RZ, RZ, -R82 ;  /* 0x000000ffff52d224 */ /* 0x000fe200078e0a52 */
[----:B------:R-:W-:Y:S01]  /*34b0*/  ISETP.GE.AND P5, PT, R51, RZ, PT ;  /* 0x000000ff3300720c */ /* 0x000fe20003fa6270 */
[--C-:B------:R-:W-:Y:S01]  /*34c0*/  @!P3 IMAD.IADD R20, R20, 0x1, -R7.reuse ;  /* 0x000000011414b824 */ /* 0x100fe200078e0a07 */
[----:B------:R-:W-:Y:S01]  /*34d0*/  ISETP.GE.AND P3, PT, R59, RZ, PT ;  /* 0x000000ff3b00720c */ /* 0x000fe20003f66270 */
[----:B------:R-:W-:Y:S01]  /*34e0*/  @!P6 IMAD.IADD R86, R86, 0x1, -R7 ;  /* 0x000000015656e824 */ /* 0x000fe200078e0a07 */
[----:B------:R-:W-:Y:S01]  /*34f0*/  ISETP.GE.AND P6, PT, R61, RZ, PT ;  /* 0x000000ff3d00720c */ /* 0x000fe20003fc6270 */
[----:B------:R-:W-:Y:S01]  /*3500*/  IMAD R174, R158, 0x2, R176 ;  /* 0x000000029eae7824 */ /* 0x000fe200078e02b0 */
[----:B------:R-:W-:Y:S01]  /*3510*/  SEL R200, RZ, 0x4, !P1 ;  /* 0x00000004ffc87807 */ /* 0x000fe20004800000 */
[----:B------:R-:W-:Y:S01]  /*3520*/  @!P2 IMAD.IADD R45, R45, 0x1, -R8 ;  /* 0x000000012d2da824 */ /* 0x000fe200078e0a08 */
[----:B------:R-:W-:Y:S01]  /*3530*/  ISETP.NE.AND P2, PT, R154, RZ, PT ;  /* 0x000000ff9a00720c */ /* 0x000fe20003f45270 */
[----:B------:R-:W-:Y:S01]  /*3540*/  @!P0 IMAD.MOV R84, RZ, RZ, -R84 ;  /* 0x000000ffff548224 */ /* 0x000fe200078e0a54 */
[-C--:B------:R-:W-:Y:S01]  /*3550*/  ISETP.GE.AND P1, PT, R3, R4.reuse, PT ;  /* 0x000000040300720c */ /* 0x080fe20003f26270 */
[----:B------:R-:W-:Y:S01]  /*3560*/  IMAD R157, R158, 0x2, R174 ;  /* 0x000000029e9d7824 */ /* 0x000fe200078e02ae */
[----:B------:R-:W-:Y:S01]  /*3570*/  ISETP.GE.AND P0, PT, R203, R4, PT ;  /* 0x00000004cb00720c */ /* 0x000fe20003f06270 */
[----:B------:R-:W-:Y:S01]  /*3580*/  IMAD.MOV.U32 R8, RZ, RZ, R20 ;  /* 0x000000ffff087224 */ /* 0x000fe200078e0014 */
[----:B------:R-:W-:Y:S01]  /*3590*/  SEL R49, R200, RZ, !P1 ;  /* 0x000000ffc8317207 */ /* 0x000fe20004800000 */
[C---:B------:R-:W-:Y:S01]  /*35a0*/  IMAD R156, R158.reuse, 0x2, R157 ;  /* 0x000000029e9c7824 */ /* 0x040fe200078e029d */
[----:B------:R-:W-:Y:S01]  /*35b0*/  SEL R240, R47, R23, !P2 ;  /* 0x000000172ff07207 */ /* 0x000fe20005000000 */
[----:B------:R-:W-:Y:S01]  /*35c0*/  @!P5 IMAD.MOV R8, RZ, RZ, -R8 ;  /* 0x000000ffff08d224 */ /* 0x000fe200078e0a08 */
[----:B------:R-:W-:Y:S01]  /*35d0*/  ISETP.GE.AND P1, PT, R153, RZ, PT ;  /* 0x000000ff9900720c */ /* 0x000fe20003f26270 */
[----:B------:R-:W-:Y:S01]  /*35e0*/  IMAD R155, R158, 0x2, R156 ;  /* 0x000000029e9b7824 */ /* 0x000fe200078e029c */
[----:B------:R-:W-:Y:S01]  /*35f0*/  SEL R23, R200, RZ, !P0 ;  /* 0x000000ffc8177207 */ /* 0x000fe20004000000 */
[----:B------:R-:W-:Y:S01]  /*3600*/  @!P3 IMAD.MOV R86, RZ, RZ, -R86 ;  /* 0x000000ffff56b224 */ /* 0x000fe200078e0a56 */
[----:B------:R-:W-:Y:S01]  /*3610*/  ISETP.NE.AND P0, PT, R152, RZ, PT ;  /* 0x000000ff9800720c */ /* 0x000fe20003f05270 */
[----:B------:R-:W-:Y:S01]  /*3620*/  @!P6 IMAD.MOV R88, RZ, RZ, -R88 ;  /* 0x000000ffff58e224 */ /* 0x000fe200078e0a58 */
[C---:B------:R-:W-:Y:S01]  /*3630*/  SEL R250, R47.reuse, R10, !P2 ;  /* 0x0000000a2ffa7207 */ /* 0x040fe20005000000 */
[----:B------:R-:W-:Y:S01]  /*3640*/  @!P4 IMAD.MOV R90, RZ, RZ, -R90 ;  /* 0x000000ffff5ac224 */ /* 0x000fe200078e0a5a */
[C---:B------:R-:W-:Y:S01]  /*3650*/  SEL R252, R47.reuse, R9, !P2 ;  /* 0x000000092ffc7207 */ /* 0x040fe20005000000 */
[C---:B------:R-:W-:Y:S01]  /*3660*/  IMAD R154, R158.reuse, 0x2, R155 ;  /* 0x000000029e9a7824 */ /* 0x040fe200078e029b */
[C---:B------:R-:W-:Y:S01]  /*3670*/  SEL R251, R47.reuse, R11, !P2 ;  /* 0x0000000b2ffb7207 */ /* 0x040fe20005000000 */
[----:B------:R-:W-:Y:S01]  /*3680*/  STL [R1+0x5c], R179 ;  /* 0x00005cb301007387 */ /* 0x000fe20000100800 */
[C---:B------:R-:W-:Y:S01]  /*3690*/  SEL R249, R47.reuse, R12, !P2 ;  /* 0x0000000c2ff97207 */ /* 0x040fe20005000000 */
[----:B-1----:R-:W-:Y:S01]  /*36a0*/  IMAD R153, R158, 0x2, R154 ;  /* 0x000000029e997824 */ /* 0x002fe200078e029a */
[C---:B------:R-:W-:Y:S01]  /*36b0*/  SEL R248, R47.reuse, R13, !P2 ;  /* 0x0000000d2ff87207 */ /* 0x040fe20005000000 */
[----:B------:R-:W-:Y:S01]  /*36c0*/  @!P1 IMAD.MOV R45, RZ, RZ, -R45 ;  /* 0x000000ffff2d9224 */ /* 0x000fe200078e0a2d */
[C---:B------:R-:W-:Y:S01]  /*36d0*/  SEL R247, R47.reuse, R14, !P2 ;  /* 0x0000000e2ff77207 */ /* 0x040fe20005000000 */
[----:B------:R-:W-:Y:S01]  /*36e0*/  STL [R1+0x58], R178 ;  /* 0x000058b201007387 */ /* 0x000fe20000100800 */
[----:B------:R-:W-:Y:S01]  /*36f0*/  SEL R246, R47, R16, !P2 ;  /* 0x000000102ff67207 */ /* 0x000fe20005000000 */
[----:B------:R-:W-:Y:S01]  /*3700*/  IMAD.SHL.U32 R177, R157, 0x4, RZ ;  /* 0x000000049db17824 */ /* 0x000fe200078e00ff */
[C---:B------:R-:W-:Y:S01]  /*3710*/  SEL R245, R47.reuse, R15, !P2 ;  /* 0x0000000f2ff57207 */ /* 0x040fe20005000000 */
[----:B------:R-:W-:Y:S01]  /*3720*/  STL [R1+0x54], R176 ;  /* 0x000054b001007387 */ /* 0x000fe20000100800 */
[C---:B------:R-:W-:Y:S01]  /*3730*/  SEL R244, R47.reuse, R18, !P2 ;  /* 0x000000122ff47207 */ /* 0x040fe20005000000 */
[----:B------:R-:W-:Y:S01]  /*3740*/  IMAD.SHL.U32 R175, R156, 0x4, RZ ;  /* 0x000000049caf7824 */ /* 0x000fe200078e00ff */
[C---:B------:R-:W-:Y:S01]  /*3750*/  SEL R243, R47.reuse, R19, !P2 ;  /* 0x000000132ff37207 */ /* 0x040fe20005000000 */
[----:B------:R-:W-:Y:S01]  /*3760*/  STL [R1+0x60], R174 ;  /* 0x000060ae01007387 */ /* 0x000fe20000100800 */
[----:B------:R-:W-:Y:S01]  /*3770*/  SEL R242, R47, R21, !P2 ;  /* 0x000000152ff27207 */ /* 0x000fe20005000000 */
[----:B------:R-:W-:Y:S01]  /*3780*/  IMAD.SHL.U32 R171, R155, 0x4, RZ ;  /* 0x000000049bab7824 */ /* 0x000fe200078e00ff */
[C---:B------:R-:W-:Y:S01]  /*3790*/  SEL R241, R47.reuse, R22, !P2 ;  /* 0x000000162ff17207 */ /* 0x040fe20005000000 */
[----:B------:R-:W-:Y:S01]  /*37a0*/  IMAD.SHL.U32 R170, R154, 0x4, RZ ;  /* 0x000000049aaa7824 */ /* 0x000fe200078e00ff */
[----:B------:R-:W-:Y:S01]  /*37b0*/  SEL R10, R47, R8, !P2 ;  /* 0x000000082f0a7207 */ /* 0x000fe20005000000 */
[----:B------:R-:W-:Y:S01]  /*37c0*/  IMAD.SHL.U32 R169, R153, 0x4, RZ ;  /* 0x0000000499a97824 */ /* 0x000fe200078e00ff */
[----:B------:R-:W-:-:S02]  /*37d0*/  SEL R239, R47, R24, !P2 ;  /* 0x000000182fef7207 */ /* 0x000fc40005000000 */
[C---:B------:R-:W-:Y:S02]  /*37e0*/  SEL R238, R47.reuse, R25, !P2 ;  /* 0x000000192fee7207 */ /* 0x040fe40005000000 */
[C---:B------:R-:W-:Y:S02]  /*37f0*/  SEL R237, R47.reuse, R27, !P2 ;  /* 0x0000001b2fed7207 */ /* 0x040fe40005000000 */
[C---:B------:R-:W-:Y:S02]  /*3800*/  SEL R236, R47.reuse, R26, !P2 ;  /* 0x0000001a2fec7207 */ /* 0x040fe40005000000 */
[C---:B------:R-:W-:Y:S02]  /*3810*/  SEL R234, R47.reuse, R28, !P2 ;  /* 0x0000001c2fea7207 */ /* 0x040fe40005000000 */
[C---:B------:R-:W-:Y:S02]  /*3820*/  SEL R233, R47.reuse, R31, !P2 ;  /* 0x0000001f2fe97207 */ /* 0x040fe40005000000 */
        /* <DEDUP_REMOVED lines=43> */
[----:B------:R-:W-:Y:S02]  /*3ae0*/  SEL R6, R47, R6, !P2 ;  /* 0x000000062f067207 */ /* 0x000fe40005000000 */
[----:B------:R-:W-:Y:S02]  /*3af0*/  ISETP.GE.AND P2, PT, R228, R4, PT ;  /* 0x00000004e400720c */ /* 0x000fe40003f46270 */
[----:B------:R-:W-:Y:S02]  /*3b00*/  ISETP.NE.U32.AND P4, PT, R23, RZ, PT ;  /* 0x000000ff1700720c */ /* 0x000fe40003f85070 */
[----:B------:R-:W-:Y:S01]  /*3b10*/  @!P0 LOP3.LUT R45, RZ, R152, RZ, 0x33, !PT ;  /* 0x00000098ff2d8212 */ /* 0x000fe200078e33ff */
[----:B------:R-:W-:Y:S01]  /*3b20*/  IMAD R152, R158, 0x2, R153 ;  /* 0x000000029e987824 */ /* 0x000fe200078e0299 */
[----:B------:R-:W-:Y:S02]  /*3b30*/  SEL R23, R200, RZ, !P2 ;  /* 0x000000ffc8177207 */ /* 0x000fe40005000000 */
[----:B------:R-:W-:Y:S01]  /*3b40*/  ISETP.GE.AND P3, PT, R202, R4, PT ;  /* 0x00000004ca00720c */ /* 0x000fe20003f66270 */
[----:B------:R-:W-:Y:S01]  /*3b50*/  IMAD R162, R45, R5, RZ ;  /* 0x000000052da27224 */ /* 0x000fe200078e02ff */
[----:B------:R-:W-:Y:S01]  /*3b60*/  ISETP.NE.U32.AND P1, PT, R23, RZ, PT ;  /* 0x000000ff1700720c */ /* 0x000fe20003f25070 */
[----:B------:R-:W-:Y:S01]  /*3b70*/  IMAD R23, R158, 0x2, R152 ;  /* 0x000000029e177824 */ /* 0x000fe200078e0298 */
[----:B------:R-:W-:Y:S01]  /*3b80*/  SEL R24, R200, RZ, !P3 ;  /* 0x000000ffc8187207 */ /* 0x000fe20005800000 */
[----:B------:R-:W-:Y:S01]  /*3b90*/  IMAD.SHL.U32 R163, R162, 0x4, RZ ;  /* 0x00000004a2a37824 */ /* 0x000fe200078e00ff */
[----:B------:R1:W-:Y:S01]  /*3ba0*/  STL [R1], R162 ;  /* 0x000000a201007387 */ /* 0x0003e20000100800 */
[----:B------:R-:W-:Y:S01]  /*3bb0*/  IMAD R5, R158, 0x2, R23 ;  /* 0x000000029e057824 */ /* 0x000fe200078e0217 */
[----:B------:R-:W-:-:S02]  /*3bc0*/  LOP3.LUT R227, R3, 0x8, RZ, 0xfc, !PT ;  /* 0x0000000803e37812 */ /* 0x000fc400078efcff */
[----:B------:R-:W-:Y:S01]  /*3bd0*/  IADD3 R168, P0, R163, UR8, RZ ;  /* 0x00000008a3a87c10 */ /* 0x000fe2000ff1e0ff */
[C---:B------:R-:W-:Y:S01]  /*3be0*/  IMAD R25, R158.reuse, 0x2, R5 ;  /* 0x000000029e197824 */ /* 0x040fe200078e0205 */
[----:B------:R-:W-:Y:S01]  /*3bf0*/  STL [R1+0x80], R177 ;  /* 0x000080b101007387 */ /* 0x000fe20000100800 */
[----:B------:R-:W-:Y:S02]  /*3c00*/  LOP3.LUT R161, R3, 0xa, RZ, 0xfc, !PT ;  /* 0x0000000a03a17812 */ /* 0x000fe400078efcff */
[----:B------:R-:W-:Y:S01]  /*3c10*/  IMAD R27, R158, 0x2, R25 ;  /* 0x000000029e1b7824 */ /* 0x000fe200078e0219 */
[----:B------:R-:W-:Y:S01]  /*3c20*/  LEA.HI.X.SX32 R28, R162, UR9, 0x2, P0 ;  /* 0x00000009a21c7c11 */ /* 0x000fe200080f16ff */
[----:B------:R2:W-:Y:S01]  /*3c30*/  STL [R1+0x4], R163 ;  /* 0x000004a301007387 */ /* 0x0005e20000100800 */
[-C--:B------:R-:W-:Y:S01]  /*3c40*/  LEA R166, P3, R5, R168.reuse, 0x2 ;  /* 0x000000a805a67211 */ /* 0x080fe200078610ff */
[----:B------:R-:W-:Y:S01]  /*3c50*/  IMAD R26, R158, 0x2, R27 ;  /* 0x000000029e1a7824 */ /* 0x000fe200078e021b */
[----:B-1----:R-:W-:Y:S01]  /*3c60*/  LEA R162, P6, R25, R168, 0x2 ;  /* 0x000000a819a27211 */ /* 0x002fe200078c10ff */
[----:B------:R-:W-:Y:S01]  /*3c70*/  STL [R1+0x7c], R175 ;  /* 0x00007caf01007387 */ /* 0x000fe20000100800 */
[----:B------:R-:W-:-:S02]  /*3c80*/  LEA.HI.X.SX32 R167, R5, R28, 0x2, P3 ;  /* 0x0000001c05a77211 */ /* 0x000fc400018f16ff */
[-C--:B------:R-:W-:Y:S01]  /*3c90*/  LEA R164, P0, R27, R168.reuse, 0x2 ;  /* 0x000000a81ba47211 */ /* 0x080fe200078010ff */
[----:B------:R-:W-:Y:S01]  /*3ca0*/  STL [R1+0x78], R171 ;  /* 0x000078ab01007387 */ /* 0x000fe20000100800 */
[C---:B------:R-:W-:Y:S02]  /*3cb0*/  LEA R190, P3, R180.reuse, R168, 0x2 ;  /* 0x000000a8b4be7211 */ /* 0x040fe400078610ff */
[-C--:B--2---:R-:W-:Y:S01]  /*3cc0*/  LEA.HI.X.SX32 R163, R25, R28.reuse, 0x2, P6 ;  /* 0x0000001c19a37211 */ /* 0x084fe200030f16ff */
[----:B------:R-:W-:Y:S01]  /*3cd0*/  STL [R1+0x74], R170 ;  /* 0x000074aa01007387 */ /* 0x000fe20000100800 */
[-C--:B------:R-:W-:Y:S02]  /*3ce0*/  LEA.HI.X.SX32 R165, R27, R28.reuse, 0x2, P0 ;  /* 0x0000001c1ba57211 */ /* 0x080fe400000f16ff */
[----:B------:R-:W-:Y:S01]  /*3cf0*/  LEA.HI.X.SX32 R191, R180, R28, 0x2, P3 ;  /* 0x0000001cb4bf7211 */ /* 0x000fe200018f16ff */
[----:B------:R1:W-:Y:S01]  /*3d00*/  STL [R1+0x70], R169 ;  /* 0x000070a901007387 */ /* 0x0003e20000100800 */
[----:B------:R-:W-:-:S02]  /*3d10*/  LEA R188, P6, R179, R168, 0x2 ;  /* 0x000000a8b3bc7211 */ /* 0x000fc400078c10ff */
[-C--:B------:R-:W-:Y:S02]  /*3d20*/  LEA R172, P0, R178, R168.reuse, 0x2 ;  /* 0x000000a8b2ac7211 */ /* 0x080fe400078010ff */
[----:B------:R-:W-:Y:S02]  /*3d30*/  LEA R180, P3, R176, R168, 0x2 ;  /* 0x000000a8b0b47211 */ /* 0x000fe400078610ff */
[-C--:B------:R-:W-:Y:S02]  /*3d40*/  LEA.HI.X.SX32 R189, R179, R28.reuse, 0x2, P6 ;  /* 0x0000001cb3bd7211 */ /* 0x080fe400030f16ff */
[-C--:B------:R-:W-:Y:S02]  /*3d50*/  LEA.HI.X.SX32 R173, R178, R28.reuse, 0x2, P0 ;  /* 0x0000001cb2ad7211 */ /* 0x080fe400000f16ff */
[----:B------:R-:W-:Y:S02]  /*3d60*/  LEA.HI.X.SX32 R181, R176, R28, 0x2, P3 ;  /* 0x0000001cb0b57211 */ /* 0x000fe400018f16ff */
[----:B------:R-:W-:-:S02]  /*3d70*/  LEA R186, P6, R174, R168, 0x2 ;  /* 0x000000a8aeba7211 */ /* 0x000fc400078c10ff */
[-C--:B------:R-:W-:Y:S02]  /*3d80*/  IADD3 R184, P0, R177, R168.reuse, RZ ;  /* 0x000000a8b1b87210 */ /* 0x080fe40007f1e0ff */
[----:B------:R-:W-:Y:S02]  /*3d90*/  IADD3 R182, P3, R175, R168, RZ ;  /* 0x000000a8afb67210 */ /* 0x000fe40007f7e0ff */
[-C--:B------:R-:W-:Y:S02]  /*3da0*/  LEA.HI.X.SX32 R187, R174, R28.reuse, 0x2, P6 ;  /* 0x0000001caebb7211 */ /* 0x080fe400030f16ff */
[-C--:B------:R-:W-:Y:S02]  /*3db0*/  LEA.HI.X.SX32 R185, R157, R28.reuse, 0x2, P0 ;  /* 0x0000001c9db97211 */ /* 0x080fe400000f16ff */
[----:B------:R-:W-:Y:S02]  /*3dc0*/  LEA.HI.X.SX32 R183, R156, R28, 0x2, P3 ;  /* 0x0000001c9cb77211 */ /* 0x000fe400018f16ff */
[----:B------:R-:W-:-:S02]  /*3dd0*/  IADD3 R178, P6, R171, R168, RZ ;  /* 0x000000a8abb27210 */ /* 0x000fc40007fde0ff */
[-C--:B------:R-:W-:Y:S02]  /*3de0*/  IADD3 R176, P0, R170, R168.reuse, RZ ;  /* 0x000000a8aab07210 */ /* 0x080fe40007f1e0ff */
[----:B------:R-:W-:Y:S01]  /*3df0*/  IADD3 R174, P3, R169, R168, RZ ;  /* 0x000000a8a9ae7210 */ /* 0x000fe20007f7e0ff */
[----:B-1----:R-:W-:Y:S01]  /*3e00*/  IMAD.SHL.U32 R169, R152, 0x4, RZ ;  /* 0x0000000498a97824 */ /* 0x002fe200078e00ff */
[----:B------:R-:W-:Y:S02]  /*3e10*/  ISETP.NE.U32.AND P5, PT, R49, RZ, PT ;  /* 0x000000ff3100720c */ /* 0x000fe40003fa5070 */
[----:B------:R-:W-:Y:S02]  /*3e20*/  ISETP.NE.U32.AND P2, PT, R24, RZ, PT ;  /* 0x000000ff1800720c */ /* 0x000fe40003f45070 */
[-C--:B------:R-:W-:Y:S01]  /*3e30*/  LEA.HI.X.SX32 R179, R155, R28.reuse, 0x2, P6 ;  /* 0x0000001c9bb37211 */ /* 0x080fe200030f16ff */
[----:B------:R-:W-:Y:S01]  /*3e40*/  STL [R1+0x6c], R169 ;  /* 0x00006ca901007387 */ /* 0x000fe20000100800 */
[----:B------:R-:W-:-:S02]  /*3e50*/  LEA.HI.X.SX32 R177, R154, R28, 0x2, P0 ;  /* 0x0000001c9ab17211 */ /* 0x000fc400000f16ff */
[----:B------:R-:W-:Y:S02]  /*3e60*/  LEA.HI.X.SX32 R175, R153, R28, 0x2, P3 ;  /* 0x0000001c99af7211 */ /* 0x000fe400018f16ff */
[----:B------:R-:W-:Y:S02]  /*3e70*/  ISETP.GE.AND P6, PT, R227, R4, PT ;  /* 0x00000004e300720c */ /* 0x000fe40003fc6270 */
[C---:B------:R-:W-:Y:S01]  /*3e80*/  LEA R24, P0, R26.reuse, R168, 0x2 ;  /* 0x000000a81a187211 */ /* 0x040fe200078010ff */
[----:B------:R-:W-:Y:S01]  /*3e90*/  @!PT LDS RZ, [RZ] ;  /* 0x00000000fffff984 */ /* 0x000fe20000000800 */
[----:B------:R-:W-:Y:S01]  /*3ea0*/  @!PT LDS RZ, [RZ] ;  /* 0x00000000fffff984 */ /* 0x000fe20000000800 */
[----:B------:R-:W-:Y:S01]  /*3eb0*/  @!PT LDS RZ, [RZ] ;  /* 0x00000000fffff984 */ /* 0x000fe20000000800 */
[----:B------:R1:W-:Y:S01]  /*3ec0*/  LDGSTS.E [R232+0x18000], desc[UR16][R190.64], P5 ;  /* 0x18000000bee87fae */ /* 0x0003e2000a921850 */
[----:B------:R-:W-:Y:S01]  /*3ed0*/  ISETP.GE.AND P3, PT, R161, R4, PT ;  /* 0x00000004a100720c */ /* 0x000fe20003f66270 */
[----:B------:R-:W-:Y:S01]  /*3ee0*/  IMAD.SHL.U32 R161, R23, 0x4, RZ ;  /* 0x0000000417a17824 */ /* 0x000fe200078e00ff */
[----:B------:R-:W-:Y:S01]  /*3ef0*/  LEA.HI.X.SX32 R25, R26, R28, 0x2, P0 ;  /* 0x0000001c1a197211 */ /* 0x000fe200000f16ff */
[----:B------:R2:W-:Y:S01]  /*3f00*/  LDGSTS.E [R232+0x18008], desc[UR16][R188.64], P4 ;  /* 0x18008000bce87fae */ /* 0x0005e2000a121850 */
[----:B------:R-:W-:-:S02]  /*3f10*/  SEL R5, R200, RZ, !P6 ;  /* 0x000000ffc8057207 */ /* 0x000fc40007000000 */
[----:B------:R-:W-:Y:S01]  /*3f20*/  LOP3.LUT R0, R3, 0xc, RZ, 0xfc, !PT ;  /* 0x0000000c03007812 */ /* 0x000fe200078efcff */
[----:B------:R3:W-:Y:S01]  /*3f30*/  STL [R1+0x68], R161 ;  /* 0x000068a101007387 */ /* 0x0007e20000100800 */
[-C--:B------:R-:W-:Y:S02]  /*3f40*/  IADD3 R170, P6, R169, R168.reuse, RZ ;  /* 0x000000a8a9aa7210 */ /* 0x080fe40007fde0ff */
[----:B------:R-:W-:Y:S02]  /*3f50*/  SEL R26, R200, RZ, !P3 ;  /* 0x000000ffc81a7207 */ /* 0x000fe40005800000 */
[----:B------:R-:W-:Y:S02]  /*3f60*/  IADD3 R168, P3, R161, R168, RZ ;  /* 0x000000a8a1a87210 */ /* 0x000fe40007f7e0ff */
[----:B------:R-:W-:Y:S02]  /*3f70*/  ISETP.GE.AND P0, PT, R0, R4, PT ;  /* 0x000000040000720c */ /* 0x000fe40003f06270 */
[----:B------:R-:W-:-:S02]  /*3f80*/  LOP3.LUT R212, R3, 0x10, RZ, 0xfc, !PT ;  /* 0x0000001003d47812 */ /* 0x000fc400078efcff */
[C---:B---3--:R-:W-:Y:S02]  /*3f90*/  LOP3.LUT R161, R3.reuse, 0xe, RZ, 0xfc, !PT ;  /* 0x0000000e03a17812 */ /* 0x048fe400078efcff */
[----:B------:R-:W-:Y:S02]  /*3fa0*/  LOP3.LUT R201, R3, 0x12, RZ, 0xfc, !PT ;  /* 0x0000001203c97812 */ /* 0x000fe400078efcff */
[-C--:B------:R-:W-:Y:S02]  /*3fb0*/  ISETP.GE.AND P5, PT, R161, R4.reuse, PT ;  /* 0x00000004a100720c */ /* 0x080fe40003fa6270 */
[----:B------:R-:W-:Y:S02]  /*3fc0*/  LOP3.LUT R161, R2, 0x10, RZ, 0x3c, !PT ;  /* 0x0000001002a17812 */ /* 0x000fe400078e3cff */
[----:B------:R-:W-:Y:S02]  /*3fd0*/  SEL R27, R200, RZ, !P0 ;  /* 0x000000ffc81b7207 */ /* 0x000fe40004000000 */
[----:B------:R-:W-:Y:S01]  /*3fe0*/  ISETP.NE.U32.AND P0, PT, R5, RZ, PT ;  /* 0x000000ff0500720c */ /* 0x000fe20003f05070 */
[----:B------:R3:W-:Y:S01]  /*3ff0*/  STL [R1+0xf4], R161 ;  /* 0x0000f4a101007387 */ /* 0x0007e20000100800 */
[----:B------:R-:W-:Y:S01]  /*4000*/  ISETP.GE.AND P4, PT, R212, R4, PT ;  /* 0x00000004d400720c */ /* 0x000fe20003f86270 */
[----:B------:R-:W-:Y:S01]  /*4010*/  VIADD R226, R161, UR7 ;  /* 0x00000007a1e27c36 */ /* 0x000fe20008000000 */
[----:B------:R-:W-:-:S02]  /*4020*/  SEL R5, R200, RZ, !P5 ;  /* 0x000000ffc8057207 */ /* 0x000fc40006800000 */
[----:B------:R-:W-:Y:S02]  /*4030*/  LEA.HI.X.SX32 R171, R152, R28, 0x2, P6 ;  /* 0x0000001c98ab7211 */ /* 0x000fe400030f16ff */
[----:B------:R-:W-:Y:S01]  /*4040*/  ISETP.GE.AND P5, PT, R201, R4, PT ;  /* 0x00000004c900720c */ /* 0x000fe20003fa6270 */
[----:B------:R-:W-:Y:S01]  /*4050*/  LDGSTS.E [R226+0x18000], desc[UR16][R172.64], P1 ;  /* 0x18000000ace27fae */ /* 0x000fe20008921850 */
[----:B------:R-:W-:Y:S02]  /*4060*/  ISETP.NE.U32.AND P6, PT, R26, RZ, PT ;  /* 0x000000ff1a00720c */ /* 0x000fe40003fc5070 */
[----:B------:R-:W-:Y:S01]  /*4070*/  SEL R26, R200, RZ, !P4 ;  /* 0x000000ffc81a7207 */ /* 0x000fe20006000000 */
[----:B------:R-:W-:Y:S01]  /*4080*/  LDGSTS.E [R226+0x18008], desc[UR16][R180.64], P2 ;  /* 0x18008000b4e27fae */ /* 0x000fe20009121850 */
[----:B---3--:R-:W-:Y:S02]  /*4090*/  LOP3.LUT R161, R2, 0x20, RZ, 0x3c, !PT ;  /* 0x0000002002a17812 */ /* 0x008fe400078e3cff */
[----:B------:R-:W-:-:S02]  /*40a0*/  ISETP.NE.U32.AND P4, PT, R5, RZ, PT ;  /* 0x000000ff0500720c */ /* 0x000fc40003f85070 */
[----:B------:R-:W-:Y:S01]  /*40b0*/  SEL R5, R200, RZ, !P5 ;  /* 0x000000ffc8057207 */ /* 0x000fe20006800000 */
[----:B------:R-:W-:Y:S01]  /*40c0*/  VIADD R224, R161, UR7 ;  /* 0x00000007a1e07c36 */ /* 0x000fe20008000000 */
[----:B------:R-:W-:Y:S01]  /*40d0*/  LEA.HI.X.SX32 R169, R23, R28, 0x2, P3 ;  /* 0x0000001c17a97211 */ /* 0x000fe200018f16ff */
[----:B------:R-:W-:Y:S01]  /*40e0*/  STL [R1+0xf0], R161 ;  /* 0x0000f0a101007387 */ /* 0x000fe20000100800 */
[----:B------:R-:W-:Y:S02]  /*40f0*/  ISETP.NE.U32.AND P1, PT, R5, RZ, PT ;  /* 0x000000ff0500720c */ /* 0x000fe40003f25070 */
[----:B------:R-:W-:Y:S01]  /*4100*/  LOP3.LUT R220, R3, 0x14, RZ, 0xfc, !PT ;  /* 0x0000001403dc7812 */ /* 0x000fe200078efcff */
[----:B------:R-:W-:Y:S01]  /*4110*/  LDGSTS.E [R224+0x18000], desc[UR16][R186.64], P0 ;  /* 0x18000000bae07fae */ /* 0x000fe20008121850 */
[----:B------:R-:W-:Y:S02]  /*4120*/  LOP3.LUT R5, R2, 0x30, RZ, 0x3c, !PT ;  /* 0x0000003002057812 */ /* 0x000fe400078e3cff */
[----:B------:R-:W-:Y:S01]  /*4130*/  ISETP.NE.U32.AND P3, PT, R27, RZ, PT ;  /* 0x000000ff1b00720c */ /* 0x000fe20003f65070 */
[----:B------:R-:W-:Y:S01]  /*4140*/  LDGSTS.E [R224+0x18008], desc[UR16][R184.64], P6 ;  /* 0x18008000b8e07fae */ /* 0x000fe2000b121850 */
[----:B------:R-:W-:-:S02]  /*4150*/  ISETP.NE.U32.AND P5, PT, R26, RZ, PT ;  /* 0x000000ff1a00720c */ /* 0x000fc40003fa5070 */
[-C--:B------:R-:W-:Y:S01]  /*4160*/  ISETP.GE.AND P0, PT, R220, R4.reuse, PT ;  /* 0x00000004dc00720c */ /* 0x080fe20003f06270 */
[----:B------:R3:W-:Y:S01]  /*4170*/  STL [R1+0xec], R5 ;  /* 0x0000ec0501007387 */ /* 0x0007e20000100800 */
[----:B------:R-:W-:Y:S01]  /*4180*/  VIADD R220, R5, UR7 ;  /* 0x0000000705dc7c36 */ /* 0x000fe20008000000 */
[C---:B------:R-:W-:Y:S02]  /*4190*/  LOP3.LUT R216, R3.reuse, 0x16, RZ, 0xfc, !PT ;  /* 0x0000001603d87812 */ /* 0x040fe400078efcff */
[C---:B------:R-:W-:Y:S02]  /*41a0*/  LOP3.LUT R235, R3.reuse, 0x18, RZ, 0xfc, !PT ;  /* 0x0000001803eb7812 */ /* 0x040fe400078efcff */
[----:B------:R-:W-:Y:S02]  /*41b0*/  ISETP.GE.AND P6, PT, R216, R4, PT ;  /* 0x00000004d800720c */ /* 0x000fe40003fc6270 */
[----:B------:R-:W-:Y:S01]  /*41c0*/  LOP3.LUT R212, R3, 0x1a, RZ, 0xfc, !PT ;  /* 0x0000001a03d47812 */ /* 0x000fe200078efcff */
[----:B------:R-:W-:Y:S01]  /*41d0*/  LDGSTS.E [R220+0x18000], desc[UR16][R182.64], P3 ;  /* 0x18000000b6dc7fae */ /* 0x000fe20009921850 */
[----:B---3--:R-:W-:-:S02]  /*41e0*/  LOP3.LUT R5, R2, 0x40, RZ, 0x3c, !PT ;  /* 0x0000004002057812 */ /* 0x008fc400078e3cff */
[C---:B------:R-:W-:Y:S01]  /*41f0*/  LOP3.LUT R201, R3.reuse, 0x1c, RZ, 0xfc, !PT ;  /* 0x0000001c03c97812 */ /* 0x040fe200078efcff */
[----:B------:R-:W-:Y:S01]  /*4200*/  LDGSTS.E [R220+0x18008], desc[UR16][R178.64], P4 ;  /* 0x18008000b2dc7fae */ /* 0x000fe2000a121850 */
[----:B------:R-:W-:Y:S01]  /*4210*/  LOP3.LUT R161, R3, 0x1e, RZ, 0xfc, !PT ;  /* 0x0000001e03a17812 */ /* 0x000fe200078efcff */
[----:B------:R-:W-:Y:S01]  /*4220*/  VIADD R216, R5, UR7 ;  /* 0x0000000705d87c36 */ /* 0x000fe20008000000 */
[-C--:B------:R-:W-:Y:S01]  /*4230*/  ISETP.GE.AND P2, PT, R160, R4.reuse, PT ;  /* 0x00000004a000720c */ /* 0x080fe20003f46270 */
[----:B------:R3:W-:Y:S01]  /*4240*/  STL [R1+0xe8], R5 ;  /* 0x0000e80501007387 */ /* 0x0007e20000100800 */
[-C--:B------:R-:W-:Y:S02]  /*4250*/  ISETP.GE.AND P3, PT, R235, R4.reuse, PT ;  /* 0x00000004eb00720c */ /* 0x080fe40003f66270 */
[-C--:B------:R-:W-:Y:S01]  /*4260*/  ISETP.GE.AND P4, PT, R212, R4.reuse, PT ;  /* 0x00000004d400720c */ /* 0x080fe20003f86270 */
[----:B------:R-:W-:Y:S01]  /*4270*/  LDGSTS.E [R216+0x18000], desc[UR16][R176.64], P5 ;  /* 0x18000000b0d87fae */ /* 0x000fe2000a921850 */
[----:B------:R-:W-:-:S02]  /*4280*/  ISETP.GE.AND P5, PT, R161, R4, PT ;  /* 0x00000004a100720c */ /* 0x000fc40003fa6270 */
[----:B------:R-:W-:Y:S01]  /*4290*/  LOP3.LUT R161, R2, 0x50, RZ, 0x3c, !PT ;  /* 0x0000005002a17812 */ /* 0x000fe200078e3cff */
[----:B------:R-:W-:Y:S01]  /*42a0*/  LDGSTS.E [R216+0x18008], desc[UR16][R174.64], P1 ;  /* 0x18008000aed87fae */ /* 0x000fe20008921850 */
[C---:B------:R-:W-:Y:S02]  /*42b0*/  SEL R26, R200.reuse, RZ, !P2 ;  /* 0x000000ffc81a7207 */ /* 0x040fe40005000000 */
[C---:B---3--:R-:W-:Y:S01]  /*42c0*/  SEL R5, R200.reuse, RZ, !P0 ;  /* 0x000000ffc8057207 */ /* 0x048fe20004000000 */
[----:B------:R-:W-:Y:S01]  /*42d0*/  STL [R1+0xe4], R161 ;  /* 0x0000e4a101007387 */ /* 0x000fe20000100800 */
[----:B------:R-:W-:Y:S01]  /*42e0*/  ISETP.GE.AND P0, PT, R201, R4, PT ;  /* 0x00000004c900720c */ /* 0x000fe20003f06270 */
[----:B------:R-:W-:Y:S01]  /*42f0*/  VIADD R212, R161, UR7 ;  /* 0x00000007a1d47c36 */ /* 0x000fe20008000000 */
[----:B------:R-:W-:Y:S02]  /*4300*/  SEL R4, R200, RZ, !P6 ;  /* 0x000000ffc8047207 */ /* 0x000fe40007000000 */
[----:B------:R-:W-:-:S02]  /*4310*/  ISETP.NE.U32.AND P6, PT, R5, RZ, PT ;  /* 0x000000ff0500720c */ /* 0x000fc40003fc5070 */
[----:B------:R-:W-:Y:S02]  /*4320*/  SEL R5, R200, RZ, !P3 ;  /* 0x000000ffc8057207 */ /* 0x000fe40005800000 */
[----:B------:R-:W-:Y:S02]  /*4330*/  ISETP.NE.U32.AND P3, PT, R4, RZ, PT ;  /* 0x000000ff0400720c */ /* 0x000fe40003f65070 */
[----:B------:R-:W-:Y:S02]  /*4340*/  SEL R4, R200, RZ, !P4 ;  /* 0x000000ffc8047207 */ /* 0x000fe40006000000 */
[----:B------:R-:W-:Y:S01]  /*4350*/  ISETP.NE.U32.AND P4, PT, R5, RZ, PT ;  /* 0x000000ff0500720c */ /* 0x000fe20003f85070 */
[----:B------:R-:W-:Y:S01]  /*4360*/  IMAD R5, R160, R159, RZ ;  /* 0x0000009fa0057224 */ /* 0x000fe200078e02ff */
[----:B------:R-:W-:Y:S02]  /*4370*/  ISETP.NE.U32.AND P1, PT, R4, RZ, PT ;  /* 0x000000ff0400720c */ /* 0x000fe40003f25070 */
[----:B------:R-:W-:Y:S01]  /*4380*/  SEL R4, R200, RZ, !P0 ;  /* 0x000000ffc8047207 */ /* 0x000fe20004000000 */
[----:B------:R-:W-:Y:S01]  /*4390*/  LDGSTS.E [R212+0x18000], desc[UR16][R170.64], P6 ;  /* 0x18000000aad47fae */ /* 0x000fe2000b121850 */
[----:B------:R-:W-:-:S02]  /*43a0*/  ISETP.GE.AND P0, PT, R3, UR4, PT ;  /* 0x0000000403007c0c */ /* 0x000fc4000bf06270 */
[----:B------:R-:W-:Y:S01]  /*43b0*/  LOP3.LUT R3, R2, 0x60, RZ, 0x3c, !PT ;  /* 0x0000006002037812 */ /* 0x000fe200078e3cff */
[----:B------:R-:W-:Y:S01]  /*43c0*/  LDGSTS.E [R212+0x18008], desc[UR16][R168.64], P3 ;  /* 0x18008000a8d47fae */ /* 0x000fe20009921850 */
[----:B------:R-:W-:Y:S02]  /*43d0*/  SEL R200, R200, RZ, !P5 ;  /* 0x000000ffc8c87207 */ /* 0x000fe40006800000 */
[----:B------:R-:W-:Y:S01]  /*43e0*/  ISETP.NE.U32.AND P5, PT, R4, RZ, PT ;  /* 0x000000ff0400720c */ /* 0x000fe20003fa5070 */
[----:B------:R3:W-:Y:S01]  /*43f0*/  STL [R1+0xe0], R3 ;  /* 0x0000e00301007387 */ /* 0x0007e20000100800 */
[----:B------:R-:W-:Y:S01]  /*4400*/  VIADD R201, R3, UR7 ;  /* 0x0000000703c97c36 */ /* 0x000fe20008000000 */
[----:B------:R-:W-:Y:S01]  /*4410*/  ISETP.NE.U32.AND P2, PT, R26, RZ, PT ;  /* 0x000000ff1a00720c */ /* 0x000fe20003f45070 */
[----:B------:R-:W-:Y:S01]  /*4420*/  IMAD.SHL.U32 R4, R5, 0x4, RZ ;  /* 0x0000000405047824 */ /* 0x000fe200078e00ff */
[----:B------:R-:W-:Y:S02]  /*4430*/  SEL R26, RZ, 0x4, P0 ;  /* 0x00000004ff1a7807 */ /* 0x000fe40000000000 */
[----:B------:R-:W-:Y:S01]  /*4440*/  ISETP.GT.AND P0, PT, R17, 0x3f, PT ;  /* 0x0000003f1100780c */ /* 0x000fe20003f04270 */
[----:B------:R-:W-:Y:S01]  /*4450*/  IMAD R251, R251, UR5, RZ ;  /* 0x00000005fbfb7c24 */ /* 0x000fe2000f8e02ff */
[----:B---3--:R-:W3:Y:S01]  /*4460*/  LDL R3, [R1+0x4c] ;  /* 0x00004c0001037983 */ /* 0x008ee20000100800 */
[----:B------:R-:W-:Y:S01]  /*4470*/  IADD3 R160, P3, R4, UR10, RZ ;  /* 0x0000000a04a07c10 */ /* 0x000fe2000ff7e0ff */
[----:B------:R-:W-:Y:S01]  /*4480*/  IMAD R252, R252, UR5, RZ ;  /* 0x00000005fcfc7c24 */ /* 0x000fe2000f8e02ff */
[----:B------:R-:W-:Y:S01]  /*4490*/  SEL R26, R26, RZ, P0 ;  /* 0x000000ff1a1a7207 */ /* 0x000fe20000000000 */
[----:B------:R-:W-:Y:S01]  /*44a0*/  LDGSTS.E [R201+0x18000], desc[UR16][R166.64], P4 ;  /* 0x18000000a6c97fae */ /* 0x000fe2000a121850 */
[----:B------:R-:W-:Y:S01]  /*44b0*/  LEA.HI.X.SX32 R161, R5, UR11, 0x2, P3 ;  /* 0x0000000b05a17c11 */ /* 0x000fe200098f16ff */
[----:B------:R-:W-:Y:S01]  /*44c0*/  IMAD R249, R249, UR5, RZ ;  /* 0x00000005f9f97c24 */ /* 0x000fe2000f8e02ff */
[----:B------:R-:W-:Y:S01]  /*44d0*/  ISETP.NE.U32.AND P4, PT, R26, RZ, PT ;  /* 0x000000ff1a00720c */ /* 0x000fe20003f85070 */
[----:B------:R-:W-:Y:S01]  /*44e0*/  LDGSTS.E [R201+0x18008], desc[UR16][R162.64], P1 ;  /* 0x18008000a2c97fae */ /* 0x000fe20008921850 */
[-C--:B------:R-:W-:Y:S01]  /*44f0*/  LEA R28, P3, R251, R160.reuse, 0x2 ;  /* 0x000000a0fb1c7211 */ /* 0x080fe200078610ff */
[----:B------:R-:W-:Y:S01]  /*4500*/  IMAD R250, R250, UR5, RZ ;  /* 0x00000005fafa7c24 */ /* 0x000fe2000f8e02ff */
[----:B------:R-:W-:Y:S01]  /*4510*/  LEA R26, P1, R252, R160, 0x2 ;  /* 0x000000a0fc1a7211 */ /* 0x000fe200078210ff */
[----:B------:R-:W-:Y:S01]  /*4520*/  IMAD R247, R247, UR5, RZ ;  /* 0x00000005f7f77c24 */ /* 0x000fe2000f8e02ff */
[-C--:B------:R-:W-:Y:S01]  /*4530*/  LEA.HI.X.SX32 R29, R251, R161.reuse, 0x2, P3 ;  /* 0x000000a1fb1d7211 */ /* 0x080fe200018f16ff */
[----:B------:R-:W-:Y:S01]  /*4540*/  IMAD R248, R248, UR5, RZ ;  /* 0x00000005f8f87c24 */ /* 0x000fe2000f8e02ff */
[----:B------:R-:W-:-:S02]  /*4550*/  LEA.HI.X.SX32 R27, R252, R161, 0x2, P1 ;  /* 0x000000a1fc1b7211 */ /* 0x000fc400008f16ff */
[-C--:B------:R-:W-:Y:S02]  /*4560*/  LEA R32, P3, R249, R160.reuse, 0x2 ;  /* 0x000000a0f9207211 */ /* 0x080fe400078610ff */
[-C--:B------:R-:W-:Y:S01]  /*4570*/  LEA R30, P1, R250, R160.reuse, 0x2 ;  /* 0x000000a0fa1e7211 */ /* 0x080fe200078210ff */
[----:B------:R-:W-:Y:S01]  /*4580*/  IMAD R245, R245, UR5, RZ ;  /* 0x00000005f5f57c24 */ /* 0x000fe2000f8e02ff */
[-C--:B------:R-:W-:Y:S01]  /*4590*/  LEA.HI.X.SX32 R33, R249, R161.reuse, 0x2, P3 ;  /* 0x000000a1f9217211 */ /* 0x080fe200018f16ff */
[----:B------:R-:W-:Y:S01]  /*45a0*/  IMAD R246, R246, UR5, RZ ;  /* 0x00000005f6f67c24 */ /* 0x000fe2000f8e02ff */
[-C--:B------:R-:W-:Y:S02]  /*45b0*/  LEA.HI.X.SX32 R31, R250, R161.reuse, 0x2, P1 ;  /* 0x000000a1fa1f7211 */ /* 0x080fe400008f16ff */
[-C--:B------:R-:W-:Y:S02]  /*45c0*/  LEA R36, P3, R247, R160.reuse, 0x2 ;  /* 0x000000a0f7247211 */ /* 0x080fe400078610ff */
        /* <DEDUP_REMOVED lines=23> */
[CC--:B------:R-:W-:Y:S02]  /*4740*/  LEA R52, P3, R239.reuse, R160.reuse, 0x2 ;  /* 0x000000a0ef347211 */ /* 0x0c0fe400078610ff */
[----:B------:R-:W-:Y:S01]  /*4750*/  LEA R50, P1, R240, R160, 0x2 ;  /* 0x000000a0f0327211 */ /* 0x000fe200078210ff */
[----:B------:R-:W-:Y:S01]  /*4760*/  IMAD R234, R234, UR5, RZ ;  /* 0x00000005eaea7c24 */ /* 0x000fe2000f8e02ff */
[-C--:B------:R-:W-:Y:S01]  /*4770*/  LEA.HI.X.SX32 R53, R239, R161.reuse, 0x2, P3 ;  /* 0x000000a1ef357211 */ /* 0x080fe200018f16ff */
[----:B------:R-:W-:Y:S01]  /*4780*/  IMAD R236, R236, UR5, RZ ;  /* 0x00000005ecec7c24 */ /* 0x000fe2000f8e02ff */
[----:B------:R-:W-:-:S02]  /*4790*/  LEA.HI.X.SX32 R51, R240, R161, 0x2, P1 ;  /* 0x000000a1f0337211 */ /* 0x000fc400008f16ff */
[-C--:B------:R-:W-:Y:S02]  /*47a0*/  LEA R56, P3, R237, R160.reuse, 0x2 ;  /* 0x000000a0ed387211 */ /* 0x080fe400078610ff */
[CC--:B------:R-:W-:Y:S01]  /*47b0*/  LEA R54, P1, R238.reuse, R160.reuse, 0x2 ;  /* 0x000000a0ee367211 */ /* 0x0c0fe200078210ff */
        /* <DEDUP_REMOVED lines=29> */
[C---:B------:R-:W-:Y:S01]  /*4990*/  LEA R74, P1, R222.reuse, R160, 0x2 ;  /* 0x000000a0de4a7211 */ /* 0x040fe200078210ff */
[----:B------:R-:W-:Y:S01]  /*49a0*/  IMAD R215, R215, UR5, RZ ;  /* 0x00000005d7d77c24 */ /* 0x000fe2000f8e02ff */
[-C--:B------:R-:W-:Y:S01]  /*49b0*/  LEA.HI.X.SX32 R77, R221, R161.reuse, 0x2, P3 ;  /* 0x000000a1dd4d7211 */ /* 0x080fe200018f16ff */
[----:B------:R-:W-:Y:S01]  /*49c0*/  IMAD R217, R217, UR5, RZ ;  /* 0x00000005d9d97c24 */ /* 0x000fe2000f8e02ff */
[----:B------:R-:W-:-:S02]  /*49d0*/  LEA.HI.X.SX32 R75, R222, R161, 0x2, P1 ;  /* 0x000000a1de4b7211 */ /* 0x000fc400008f16ff */
[CC--:B------:R-:W-:Y:S02]  /*49e0*/  LEA R80, P3, R218.reuse, R160.reuse, 0x2 ;  /* 0x000000a0da507211 */ /* 0x0c0fe400078610ff */
        /* <DEDUP_REMOVED lines=96> */
[-C--:B------:R-:W-:Y:S02]  /*4ff0*/  LEA R142, P1, R11, R160.reuse, 0x2 ;  /* 0x000000a00b8e7211 */ /* 0x080fe400078210ff */
[-C--:B------:R-:W-:Y:S01]  /*5000*/  LEA.HI.X.SX32 R145, R10, R161.reuse, 0x2, P3 ;  /* 0x000000a10a917211 */ /* 0x080fe200018f16ff */
[----:B------:R-:W-:Y:S01]  /*5010*/  IMAD R7, R7, UR5, RZ ;  /* 0x0000000507077c24 */ /* 0x000fe2000f8e02ff */
[----:B------:R-:W-:Y:S02]  /*5020*/  LEA.HI.X.SX32 R143, R11, R161, 0x2, P1 ;  /* 0x000000a10b8f7211 */ /* 0x000fe400008f16ff */
[-C--:B------:R-:W-:Y:S02]  /*5030*/  LEA R148, P3, R8, R160.reuse, 0x2 ;  /* 0x000000a008947211 */ /* 0x080fe400078610ff */
[----:B------:R-:W-:-:S02]  /*5040*/  LEA R146, P1, R9, R160, 0x2 ;  /* 0x000000a009927211 */ /* 0x000fc400078210ff */
[-C--:B------:R-:W-:Y:S01]  /*5050*/  LEA.HI.X.SX32 R149, R8, R161.reuse, 0x2, P3 ;  /* 0x000000a108957211 */ /* 0x080fe200018f16ff */
[----:B------:R-:W-:Y:S01]  /*5060*/  IMAD R6, R6, UR5, RZ ;  /* 0x0000000506067c24 */ /* 0x000fe2000f8e02ff */
[-C--:B------:R-:W-:Y:S02]  /*5070*/  LEA.HI.X.SX32 R147, R9, R161.reuse, 0x2, P1 ;  /* 0x000000a109937211 */ /* 0x080fe400008f16ff */
[----:B------:R-:W-:Y:S02]  /*5080*/  ISETP.GE.AND P3, PT, R203, UR4, PT ;  /* 0x00000004cb007c0c */ /* 0x000fe4000bf66270 */
[C---:B------:R-:W-:Y:S02]  /*5090*/  LEA R150, P1, R7.reuse, R160, 0x2 ;  /* 0x000000a007967211 */ /* 0x040fe400078210ff */
[----:B------:R-:W-:Y:S02]  /*50a0*/  SEL R203, RZ, 0x4, P3 ;  /* 0x00000004ffcb7807 */ /* 0x000fe40001800000 */
[----:B------:R-:W-:-:S02]  /*50b0*/  LEA.HI.X.SX32 R151, R7, R161, 0x2, P1 ;  /* 0x000000a107977211 */ /* 0x000fc400008f16ff */
[----:B------:R-:W-:Y:S02]  /*50c0*/  LEA R160, P1, R6, R160, 0x2 ;  /* 0x000000a006a07211 */ /* 0x000fe400078210ff */
[----:B------:R-:W-:Y:S02]  /*50d0*/  ISETP.GE.AND P3, PT, R228, UR4, PT ;  /* 0x00000004e4007c0c */ /* 0x000fe4000bf66270 */
[----:B------:R-:W-:Y:S02]  /*50e0*/  SEL R203, R203, RZ, P0 ;  /* 0x000000ffcbcb7207 */ /* 0x000fe40000000000 */
[----:B------:R-:W-:Y:S02]  /*50f0*/  LEA.HI.X.SX32 R161, R6, R161, 0x2, P1 ;  /* 0x000000a106a17211 */ /* 0x000fe400008f16ff */
[----:B------:R-:W-:Y:S02]  /*5100*/  ISETP.GE.AND P1, PT, R202, UR4, PT ;  /* 0x00000004ca007c0c */ /* 0x000fe4000bf26270 */
[----:B------:R-:W-:-:S02]  /*5110*/  SEL R202, RZ, 0x4, P3 ;  /* 0x00000004ffca7807 */ /* 0x000fc40001800000 */
[----:B------:R-:W-:Y:S02]  /*5120*/  ISETP.NE.U32.AND P3, PT, R203, RZ, PT ;  /* 0x000000ffcb00720c */ /* 0x000fe40003f65070 */
[----:B------:R-:W4:Y:S01]  /*5130*/  S2R R203, SR_TID.X ;  /* 0x0000000000cb7919 */ /* 0x000f220000002100 */
[----:B------:R-:W-:Y:S02]  /*5140*/  SEL R228, RZ, 0x4, P1 ;  /* 0x00000004ffe47807 */ /* 0x000fe40000800000 */
[----:B------:R-:W-:Y:S02]  /*5150*/  ISETP.GE.AND P1, PT, R227, UR4, PT ;  /* 0x00000004e3007c0c */ /* 0x000fe4000bf26270 */
[----:B------:R-:W-:Y:S02]  /*5160*/  SEL R202, R202, RZ, P0 ;  /* 0x000000ffcaca7207 */ /* 0x000fe40000000000 */
[----:B------:R-:W-:Y:S02]  /*5170*/  SEL R227, RZ, 0x4, P1 ;  /* 0x00000004ffe37807 */ /* 0x000fe40000800000 */
[----:B------:R-:W-:-:S02]  /*5180*/  ISETP.NE.U32.AND P1, PT, R202, RZ, PT ;  /* 0x000000ffca00720c */ /* 0x000fc40003f25070 */
[----:B------:R-:W-:-:S05]  /*5190*/  LOP3.LUT R202, R2, 0x70, RZ, 0x3c, !PT ;  /* 0x0000007002ca7812 */ /* 0x000fca00078e3cff */
[----:B------:R1:W-:Y:S01]  /*51a0*/  STL [R1+0xdc], R202 ;  /* 0x0000dcca01007387 */ /* 0x0003e20000100800 */
[----:B----4-:R-:W-:-:S04]  /*51b0*/  SHF.R.U32.HI R203, RZ, 0x6, R203 ;  /* 0x00000006ffcb7819 */ /* 0x010fc800000116cb */
[----:B------:R-:W-:-:S04]  /*51c0*/  SGXT.U32 R203, R203, 0x1 ;  /* 0x00000001cbcb781a */ /* 0x000fc80000000000 */
[----:B------:R-:W-:Y:S01]  /*51d0*/  LOP3.LUT R203, R203, 0xa, RZ, 0xfc, !PT ;  /* 0x0000000acbcb7812 */ /* 0x000fe200078efcff */
[----:B-1----:R-:W-:-:S03]  /*51e0*/  VIADD R202, R202, UR7 ;  /* 0x00000007caca7c36 */ /* 0x002fc60008000000 */
[----:B------:R-:W-:Y:S02]  /*51f0*/  ISETP.GE.AND P6, PT, R203, UR4, PT ;  /* 0x00000004cb007c0c */ /* 0x000fe4000bfc6270 */
[----:B------:R-:W-:Y:S02]  /*5200*/  LDGSTS.E [R202+0x18000], desc[UR16][R164.64], P5 ;  /* 0x18000000a4ca7fae */ /* 0x000fe4000a921850 */
[----:B------:R-:W-:Y:S02]  /*5210*/  SEL R203, RZ, 0x4, P6 ;  /* 0x00000004ffcb7807 */ /* 0x000fe40003000000 */
[----:B------:R-:W-:Y:S02]  /*5220*/  ISETP.GE.AND P5, PT, R0, UR4, PT ;  /* 0x0000000400007c0c */ /* 0x000fe4000bfa6270 */
[----:B------:R-:W-:Y:S01]  /*5230*/  SEL R203, R203, RZ, P0 ;  /* 0x000000ffcbcb7207 */ /* 0x000fe20000000000 */
[----:B------:R-:W5:Y:S03]  /*5240*/  LDL.LU R0, [R1+0xf8] ;  /* 0x0000f80001007983 */ /* 0x000f660000300800 */
[----:B------:R-:W-:-:S02]  /*5250*/  ISETP.NE.U32.AND P6, PT, R203, RZ, PT ;  /* 0x000000ffcb00720c */ /* 0x000fc40003fc5070 */
[----:B------:R-:W-:Y:S02]  /*5260*/  SEL R203, RZ, 0x4, P5 ;  /* 0x00000004ffcb7807 */ /* 0x000fe40002800000 */
[----:B------:R-:W-:Y:S02]  /*5270*/  ISETP.NE.U32.AND P5, PT, R200, RZ, PT ;  /* 0x000000ffc800720c */ /* 0x000fe40003fa5070 */
[----:B------:R-:W-:-:S11]  /*5280*/  SEL R203, R203, RZ, P0 ;  /* 0x000000ffcbcb7207 */ /* 0x000fd60000000000 */
[----:B------:R-:W-:Y:S01]  /*5290*/  LDGSTS.E [R202+0x18008], desc[UR16][R24.64], P5 ;  /* 0x1800800018ca7fae */ /* 0x000fe2000a921850 */
[----:B------:R-:W-:Y:S01]  /*52a0*/  ISETP.NE.U32.AND P5, PT, R203, RZ, PT ;  /* 0x000000ffcb00720c */ /* 0x000fe20003fa5070 */
[C---:B---3--:R-:W-:Y:S02]  /*52b0*/  VIADD R203, R3.reuse, UR7 ;  /* 0x0000000703cb7c36 */ /* 0x048fe40008000000 */
[----:B------:R-:W0:Y:S04]  /*52c0*/  LDGDEPBAR ;  /* 0x00000000000079af */ /* 0x000e280000000000 */
[----:B------:R-:W-:Y:S04]  /*52d0*/  LDGSTS.E [R203], desc[UR16][R26.64], P2 ;  /* 0x000000001acb7fae */ /* 0x000fe80009121850 */
[----:B------:R-:W-:Y:S04]  /*52e0*/  LDGSTS.E [R203+0x400], desc[UR16][R30.64], P2 ;  /* 0x004000001ecb7fae */ /* 0x000fe80009121850 */
        /* <DEDUP_REMOVED lines=16> */
[----:B------:R-:W-:Y:S01]  /*53f0*/  LDGSTS.E [R203+0x4800], desc[UR16][R98.64], P2 ;  /* 0x0480000062cb7fae */ /* 0x000fe20009121850 */
[----:B------:R-:W-:-:S03]  /*5400*/  LOP3.LUT R3, R3, 0x40, RZ, 0x3c, !PT ;  /* 0x0000004003037812 */ /* 0x000fc600078e3cff */
[----:B------:R-:W-:Y:S04]  /*5410*/  LDGSTS.E [R203+0x4c00], desc[UR16][R102.64], P2 ;  /* 0x04c0000066cb7fae */ /* 0x000fe80009121850 */
[----:B------:R-:W-:Y:S04]  /*5420*/  LDGSTS.E [R203+0x5000], desc[UR16][R106.64], P2 ;  /* 0x050000006acb7fae */ /* 0x000fe80009121850 */
[----:B------:R-:W-:Y:S04]  /*5430*/  LDGSTS.E [R203+0x5400], desc[UR16][R110.64], P2 ;  /* 0x054000006ecb7fae */ /* 0x000fe80009121850 */
[----:B------:R-:W-:Y:S04]  /*5440*/  LDGSTS.E [R203+0x5800], desc[UR16][R114.64], P2 ;  /* 0x0580000072cb7fae */ /* 0x000fe80009121850 */
[----:B------:R-:W-:Y:S01]  /*5450*/  LDGSTS.E [R203+0x5c00], desc[UR16][R118.64], P2 ;  /* 0x05c0000076cb7fae */ /* 0x000fe20009121850 */
[----:B------:R-:W-:-:S03]  /*5460*/  VIADD R200, R3, UR7 ;  /* 0x0000000703c87c36 */ /* 0x000fc60008000000 */
        /* <DEDUP_REMOVED lines=40> */
[----:B------:R-:W0:Y:S04]  /*56f0*/  LDGDEPBAR ;  /* 0x00000000000079af */ /* 0x000e280000000000 */
[----:B------:R1:W-:Y:S02]  /*5700*/  STL [R1+0xd8], R3 ;  /* 0x0000d80301007387 */ /* 0x0003e40000100800 */
[----:B-1----:R-:W-:-:S04]  /*5710*/  IMAD.SHL.U32 R3, R158, 0x20, RZ ;  /* 0x000000209e037824 */ /* 0x002fc800078e00ff */
[C---:B------:R-:W-:Y:S01]  /*5720*/  IMAD.WIDE R190, R3.reuse, 0x4, R190 ;  /* 0x0000000403be7825 */ /* 0x040fe200078e02be */
[----:B------:R-:W-:Y:S03]  /*5730*/  BAR.SYNC.DEFER_BLOCKING 0x0 ;  /* 0x0000000000007b1d */ /* 0x000fe60000010000 */
[----:B--2---:R-:W-:-:S03]  /*5740*/  IMAD.WIDE R188, R3, 0x4, R188 ;  /* 0x0000000403bc7825 */ /* 0x004fc600078e02bc */
[----:B------:R1:W-:Y:S04]  /*5750*/  STL [R1+0x48], R3 ;  /* 0x0000480301007387 */ /* 0x0003e80000100800 */
[----:B------:R-:W-:Y:S01]  /*5760*/  @!PT LDS RZ, [RZ] ;  /* 0x00000000fffff984 */ /* 0x000fe20000000800 */
[----:B------:R-:W-:Y:S01]  /*5770*/  @!PT LDS RZ, [RZ] ;  /* 0x00000000fffff984 */ /* 0x000fe20000000800 */
[----:B------:R-:W-:Y:S01]  /*5780*/  @!PT LDS RZ, [RZ] ;  /* 0x00000000fffff984 */ /* 0x000fe20000000800 */
[----:B------:R2:W-:Y:S01]  /*5790*/  LDGSTS.E [R232+0x1a000], desc[UR16][R190.64], P4 ;  /* 0x1a000000bee87fae */ /* 0x0005e2000a121850 */
[----:B-1----:R-:W1:Y:S03]  /*57a0*/  S2R R3, SR_TID.X ;  /* 0x0000000000037919 */ /* 0x002e660000002100 */
[----:B------:R3:W-:Y:S01]  /*57b0*/  LDGSTS.E [R232+0x1a008], desc[UR16][R188.64], P3 ;  /* 0x1a008000bce87fae */ /* 0x0007e20009921850 */
[----:B--2---:R-:W2:Y:S02]  /*57c0*/  S2R R191, SR_TID.X ;  /* 0x0000000000bf7919 */ /* 0x004ea40000002100 */
[----:B--2---:R-:W-:-:S02]  /*57d0*/  LOP3.LUT R190, R191, 0x1f, RZ, 0xc0, !PT ;  /* 0x0000001fbfbe7812 */ /* 0x004fc400078ec0ff */
[----:B------:R-:W-:-:S04]  /*57e0*/  SHF.R.U32.HI R191, RZ, 0x6, R191 ;  /* 0x00000006ffbf7819 */ /* 0x000fc800000116bf */
[----:B------:R-:W-:Y:S02]  /*57f0*/  SGXT.U32 R191, R191, 0x1 ;  /* 0x00000001bfbf781a */ /* 0x000fe40000000000 */
[----:B------:R-:W-:Y:S02]  /*5800*/  ISETP.GE.AND P2, PT, R190, UR4, PT ;  /* 0x00000004be007c0c */ /* 0x000fe4000bf46270 */
[----:B------:R-:W-:Y:S02]  /*5810*/  LOP3.LUT R191, R191, 0xe, RZ, 0xfc, !PT ;  /* 0x0000000ebfbf7812 */ /* 0x000fe400078efcff */
[----:B------:R-:W-:Y:S02]  /*5820*/  SEL R190, RZ, 0x4, P2 ;  /* 0x00000004ffbe7807 */ /* 0x000fe40001000000 */
[----:B------:R-:W-:Y:S02]  /*5830*/  ISETP.GE.AND P2, PT, R191, UR4, PT ;  /* 0x00000004bf007c0c */ /* 0x000fe4000bf46270 */
[----:B-1----:R-:W-:-:S02]  /*5840*/  SHF.R.U32.HI R3, RZ, 0x6, R3 ;  /* 0x00000006ff037819 */ /* 0x002fc40000011603 */
[----:B------:R-:W-:Y:S02]  /*5850*/  SEL R191, RZ, 0x4, P2 ;  /* 0x00000004ffbf7807 */ /* 0x000fe40001000000 */
[----:B------:R-:W-:Y:S02]  /*5860*/  SGXT.U32 R3, R3, 0x1 ;  /* 0x000000010303781a */ /* 0x000fe40000000000 */
[----:B------:R-:W-:Y:S02]  /*5870*/  SEL R191, R191, RZ, P0 ;  /* 0x000000ffbfbf7207 */ /* 0x000fe40000000000 */
[----:B---3--:R-:W-:Y:S02]  /*5880*/  LOP3.LUT R189, R3, 0x10, RZ, 0xfc, !PT ;  /* 0x0000001003bd7812 */ /* 0x008fe400078efcff */
[----:B------:R-:W-:Y:S01]  /*5890*/  ISETP.NE.U32.AND P2, PT, R191, RZ, PT ;  /* 0x000000ffbf00720c */ /* 0x000fe20003f45070 */
[----:B------:R-:W-:Y:S01]  /*58a0*/  IMAD.SHL.U32 R191, R158, 0x20, RZ ;  /* 0x000000209ebf7824 */ /* 0x000fe200078e00ff */
[----:B------:R-:W-:-:S02]  /*58b0*/  ISETP.GE.AND P3, PT, R189, UR4, PT ;  /* 0x00000004bd007c0c */ /* 0x000fc4000bf66270 */
[----:B------:R-:W-:Y:S01]  /*58c0*/  LOP3.LUT R188, R3, 0x12, RZ, 0xfc, !PT ;  /* 0x0000001203bc7812 */ /* 0x000fe200078efcff */
[----:B------:R-:W-:Y:S01]  /*58d0*/  IMAD.WIDE R172, R191, 0x4, R172 ;  /* 0x00000004bfac7825 */ /* 0x000fe200078e02ac */
[----:B------:R-:W-:Y:S02]  /*58e0*/  SEL R189, RZ, 0x4, P3 ;  /* 0x00000004ffbd7807 */ /* 0x000fe40001800000 */
[----:B------:R-:W-:Y:S02]  /*58f0*/  ISETP.GE.AND P3, PT, R188, UR4, PT ;  /* 0x00000004bc007c0c */ /* 0x000fe4000bf66270 */
[----:B------:R-:W-:Y:S01]  /*5900*/  LOP3.LUT R232, R3, 0x14, RZ, 0xfc, !PT ;  /* 0x0000001403e87812 */ /* 0x000fe200078efcff */
[----:B------:R1:W-:Y:S01]  /*5910*/  LDGSTS.E [R226+0x1a000], desc[UR16][R172.64], P1 ;  /* 0x1a000000ace27fae */ /* 0x0003e20008921850 */
[----:B------:R-:W-:Y:S02]  /*5920*/  ISETP.GE.AND P4, PT, R235, UR4, PT ;  /* 0x00000004eb007c0c */ /* 0x000fe4000bf86270 */
[----:B------:R-:W-:-:S02]  /*5930*/  SEL R188, RZ, 0x4, P3 ;  /* 0x00000004ffbc7807 */ /* 0x000fc40001800000 */
[----:B------:R-:W-:Y:S02]  /*5940*/  ISETP.GE.AND P3, PT, R232, UR4, PT ;  /* 0x00000004e8007c0c */ /* 0x000fe4000bf66270 */
[----:B------:R-:W-:Y:S02]  /*5950*/  LOP3.LUT R191, R3, 0x16, RZ, 0xfc, !PT ;  /* 0x0000001603bf7812 */ /* 0x000fe400078efcff */
[----:B------:R-:W-:Y:S02]  /*5960*/  SEL R189, R189, RZ, P0 ;  /* 0x000000ffbdbd7207 */ /* 0x000fe40000000000 */
[----:B-1----:R-:W-:Y:S02]  /*5970*/  LOP3.LUT R173, R3, 0x1a, RZ, 0xfc, !PT ;  /* 0x0000001a03ad7812 */ /* 0x002fe400078efcff */
[----:B------:R-:W-:Y:S02]  /*5980*/  SEL R235, RZ, 0x4, P4 ;  /* 0x00000004ffeb7807 */ /* 0x000fe40002000000 */
[----:B------:R-:W-:-:S02]  /*5990*/  ISETP.GE.AND P4, PT, R173, UR4, PT ;  /* 0x00000004ad007c0c */ /* 0x000fc4000bf86270 */
[----:B------:R-:W-:Y:S02]  /*59a0*/  LOP3.LUT R172, R3, 0x1c, RZ, 0xfc, !PT ;  /* 0x0000001c03ac7812 */ /* 0x000fe400078efcff */
[----:B------:R-:W-:Y:S02]  /*59b0*/  SEL R232, RZ, 0x4, P3 ;  /* 0x00000004ffe87807 */ /* 0x000fe40001800000 */
[----:B------:R-:W-:Y:S02]  /*59c0*/  ISETP.NE.U32.AND P3, PT, R189, RZ, PT ;  /* 0x000000ffbd00720c */ /* 0x000fe40003f65070 */
[----:B------:R-:W-:Y:S02]  /*59d0*/  ISETP.GE.AND P1, PT, R191, UR4, PT ;  /* 0x00000004bf007c0c */ /* 0x000fe4000bf26270 */
[----:B------:R-:W-:Y:S02]  /*59e0*/  SEL R188, R188, RZ, P0 ;  /* 0x000000ffbcbc7207 */ /* 0x000fe40000000000 */
[----:B------:R-:W-:-:S02]  /*59f0*/  SEL R189, RZ, 0x4, P4 ;  /* 0x00000004ffbd7807 */ /* 0x000fc40002000000 */
[----:B------:R-:W-:Y:S02]  /*5a00*/  ISETP.GE.AND P4, PT, R172, UR4, PT ;  /* 0x00000004ac007c0c */ /* 0x000fe4000bf86270 */
[----:B------:R-:W-:Y:S02]  /*5a10*/  LOP3.LUT R173, R3, 0x1e, RZ, 0xfc, !PT ;  /* 0x0000001e03ad7812 */ /* 0x000fe400078efcff */
[----:B------:R-:W-:Y:S02]  /*5a20*/  SEL R191, RZ, 0x4, P1 ;  /* 0x00000004ffbf7807 */ /* 0x000fe40000800000 */
[----:B------:R-:W-:Y:S02]  /*5a30*/  ISETP.NE.U32.AND P1, PT, R188, RZ, PT ;  /* 0x000000ffbc00720c */ /* 0x000fe40003f25070 */
[----:B------:R-:W-:Y:S02]  /*5a40*/  SEL R188, RZ, 0x4, P4 ;  /* 0x00000004ffbc7807 */ /* 0x000fe40002000000 */
[----:B------:R-:W-:-:S02]  /*5a50*/  ISETP.GE.AND P4, PT, R173, UR4, PT ;  /* 0x00000004ad007c0c */ /* 0x000fc4000bf86270 */
[----:B------:R-:W-:Y:S02]  /*5a60*/  SEL R228, R228, RZ, P0 ;  /* 0x000000ffe4e47207 */ /* 0x000fe40000000000 */
[----:B------:R-:W-:Y:S02]  /*5a70*/  SEL R173, RZ, 0x4, P4 ;  /* 0x00000004ffad7807 */ /* 0x000fe40002000000 */
[----:B------:R-:W-:Y:S02]  /*5a80*/  SEL R227, R227, RZ, P0 ;  /* 0x000000ffe3e37207 */ /* 0x000fe40000000000 */
[----:B------:R-:W-:Y:S02]  /*5a90*/  SEL R172, R190, RZ, P0 ;  /* 0x000000ffbeac7207 */ /* 0x000fe40000000000 */
[----:B------:R-:W-:Y:S02]  /*5aa0*/  SEL R232, R232, RZ, P0 ;  /* 0x000000ffe8e87207 */ /* 0x000fe40000000000 */
[----:B------:R-:W-:-:S02]  /*5ab0*/  SEL R191, R191, RZ, P0 ;  /* 0x000000ffbfbf7207 */ /* 0x000fc40000000000 */
[----:B------:R-:W-:Y:S02]  /*5ac0*/  SEL R190, R235, RZ, P0 ;  /* 0x000000ffebbe7207 */ /* 0x000fe40000000000 */
[----:B------:R-:W-:Y:S02]  /*5ad0*/  SEL R189, R189, RZ, P0 ;  /* 0x000000ffbdbd7207 */ /* 0x000fe40000000000 */
[----:B------:R-:W-:Y:S02]  /*5ae0*/  SEL R188, R188, RZ, P0 ;  /* 0x000000ffbcbc7207 */ /* 0x000fe40000000000 */
[----:B------:R-:W-:Y:S02]  /*5af0*/  SEL R173, R173, RZ, P0 ;  /* 0x000000ffadad7207 */ /* 0x000fe40000000000 */
[----:B------:R-:W-:Y:S02]  /*5b00*/  ISETP.NE.U32.AND P0, PT, R228, RZ, PT ;  /* 0x000000ffe400720c */ /* 0x000fe40003f05070 */
[----:B------:R-:W-:Y:S01]  /*5b10*/  ISETP.NE.U32.AND P4, PT, R227, RZ, PT ;  /* 0x000000ffe300720c */ /* 0x000fe20003f85070 */
[----:B------:R-:W-:-:S04]  /*5b20*/  IMAD.SHL.U32 R235, R158, 0x20, RZ ;  /* 0x000000209eeb7824 */ /* 0x000fc800078e00ff */
[----:B------:R-:W-:-:S04]  /*5b30*/  IMAD.WIDE R180, R235, 0x4, R180 ;  /* 0x00000004ebb47825 */ /* 0x000fc800078e02b4 */
[C---:B------:R-:W-:Y:S02]  /*5b40*/  IMAD.WIDE R186, R235.reuse, 0x4, R186 ;  /* 0x00000004ebba7825 */ /* 0x040fe400078e02ba */
[----:B------:R-:W-:Y:S02]  /*5b50*/  LDGSTS.E [R226+0x1a008], desc[UR16][R180.64], P0 ;  /* 0x1a008000b4e27fae */ /* 0x000fe40008121850 */
[C---:B------:R-:W-:Y:S01]  /*5b60*/  IMAD.WIDE R184, R235.reuse, 0x4, R184 ;  /* 0x00000004ebb87825 */ /* 0x040fe200078e02b8 */
[----:B------:R-:W-:Y:S01]  /*5b70*/  ISETP.NE.U32.AND P0, PT, R232, RZ, PT ;  /* 0x000000ffe800720c */ /* 0x000fe20003f05070 */
[----:B------:R1:W-:Y:S02]  /*5b80*/  LDGSTS.E [R224+0x1a000], desc[UR16][R186.64], P4 ;  /* 0x1a000000bae07fae */ /* 0x0003e4000a121850 */
[----:B------:R-:W-:Y:S01]  /*5b90*/  IMAD.WIDE R182, R235, 0x4, R182 ;  /* 0x00000004ebb67825 */ /* 0x000fe200078e02b6 */
[----:B------:R-:W-:Y:S01]  /*5ba0*/  ISETP.NE.U32.AND P4, PT, R191, RZ, PT ;  /* 0x000000ffbf00720c */ /* 0x000fe20003f85070 */
[----:B------:R-:W-:Y:S02]  /*5bb0*/  LDGSTS.E [R224+0x1a008], desc[UR16][R184.64], P6 ;  /* 0x1a008000b8e07fae */ /* 0x000fe4000b121850 */
[C---:B------:R-:W-:Y:S01]  /*5bc0*/  IMAD.WIDE R178, R235.reuse, 0x4, R178 ;  /* 0x00000004ebb27825 */ /* 0x040fe200078e02b2 */
[----:B------:R-:W-:Y:S01]  /*5bd0*/  ISETP.NE.U32.AND P6, PT, R190, RZ, PT ;  /* 0x000000ffbe00720c */ /* 0x000fe20003fc5070 */
[----:B------:R-:W-:Y:S02]  /*5be0*/  LDGSTS.E [R220+0x1a000], desc[UR16][R182.64], P5 ;  /* 0x1a000000b6dc7fae */ /* 0x000fe4000a921850 */
[----:B------:R-:W-:Y:S01]  /*5bf0*/  IMAD.WIDE R176, R235, 0x4, R176 ;  /* 0x00000004ebb07825 */ /* 0x000fe200078e02b0 */
[----:B------:R-:W-:Y:S01]  /*5c00*/  ISETP.NE.U32.AND P5, PT, R189, RZ, PT ;  /* 0x000000ffbd00720c */ /* 0x000fe20003fa5070 */
[----:B------:R-:W-:Y:S02]  /*5c10*/  LDGSTS.E [R220+0x1a008], desc[UR16][R178.64], P2 ;  /* 0x1a008000b2dc7fae */ /* 0x000fe40009121850 */
[----:B------:R-:W-:Y:S01]  /*5c20*/  IMAD.WIDE R174, R235, 0x4, R174 ;  /* 0x00000004ebae7825 */ /* 0x000fe200078e02ae */
[----:B------:R-:W-:Y:S01]  /*5c30*/  ISETP.NE.U32.AND P2, PT, R188, RZ, PT ;  /* 0x000000ffbc00720c */ /* 0x000fe20003f45070 */
[----:B------:R-:W-:Y:S01]  /*5c40*/  LDGSTS.E [R216+0x1a000], desc[UR16][R176.64], P3 ;  /* 0x1a000000b0d87fae */ /* 0x000fe20009921850 */
[----:B------:R-:W-:Y:S01]  /*5c50*/  ISETP.NE.U32.AND P3, PT, R173, RZ, PT ;  /* 0x000000ffad00720c */ /* 0x000fe20003f65070 */
[----:B------:R-:W-:-:S02]  /*5c60*/  IMAD.WIDE R170, R235, 0x4, R170 ;  /* 0x00000004ebaa7825 */ /* 0x000fc400078e02aa */
[----:B------:R-:W-:Y:S01]  /*5c70*/  LDGSTS.E [R216+0x1a008], desc[UR16][R174.64], P1 ;  /* 0x1a008000aed87fae */ /* 0x000fe20008921850 */
[----:B------:R-:W-:Y:S01]  /*5c80*/  ISETP.NE.U32.AND P1, PT, R172, RZ, PT ;  /* 0x000000ffac00720c */ /* 0x000fe20003f25070 */
[C---:B------:R-:W-:Y:S02]  /*5c90*/  IMAD.WIDE R168, R235.reuse, 0x4, R168 ;  /* 0x00000004eba87825 */ /* 0x040fe400078e02a8 */
[----:B------:R-:W-:Y:S02]  /*5ca0*/  LDGSTS.E [R212+0x1a000], desc[UR16][R170.64], P0 ;  /* 0x1a000000aad47fae */ /* 0x000fe40008121850 */
[C---:B------:R-:W-:Y:S02]  /*5cb0*/  IMAD.WIDE R166, R235.reuse, 0x4, R166 ;  /* 0x00000004eba67825 */ /* 0x040fe400078e02a6 */
[----:B------:R-:W-:Y:S02]  /*5cc0*/  LDGSTS.E [R212+0x1a008], desc[UR16][R168.64], P4 ;  /* 0x1a008000a8d47fae */ /* 0x000fe4000a121850 */
[----:B------:R-:W-:-:S02]  /*5cd0*/  IMAD.WIDE R162, R235, 0x4, R162 ;  /* 0x00000004eba27825 */ /* 0x000fc400078e02a2 */
[----:B------:R-:W-:Y:S02]  /*5ce0*/  LDGSTS.E [R201+0x1a000], desc[UR16][R166.64], P6 ;  /* 0x1a000000a6c97fae */ /* 0x000fe4000b121850 */
[----:B-1----:R-:W-:Y:S02]  /*5cf0*/  IMAD.SHL.U32 R186, R159, 0x20, RZ ;  /* 0x000000209fba7824 */ /* 0x002fe400078e00ff */
[C---:B------:R-:W-:Y:S01]  /*5d00*/  IMAD.WIDE R164, R235.reuse, 0x4, R164 ;  /* 0x00000004eba47825 */ /* 0x040fe200078e02a4 */
[----:B------:R-:W-:Y:S03]  /*5d10*/  LDGSTS.E [R201+0x1a008], desc[UR16][R162.64], P5 ;  /* 0x1a008000a2c97fae */ /* 0x000fe6000a921850 */
[----:B------:R-:W-:Y:S01]  /*5d20*/  IMAD.WIDE R24, R235, 0x4, R24 ;  /* 0x00000004eb187825 */ /* 0x000fe200078e0218 */
[----:B------:R-:W-:Y:S03]  /*5d30*/  LDGSTS.E [R202+0x1a000], desc[UR16][R164.64], P2 ;  /* 0x1a000000a4ca7fae */ /* 0x000fe60009121850 */
[C---:B------:R-:W-:Y:S01]  /*5d40*/  IMAD.WIDE R26, R186.reuse, 0x4, R26 ;  /* 0x00000004ba1a7825 */ /* 0x040fe200078e021a */
[----:B------:R1:W-:Y:S03]  /*5d50*/  LDGSTS.E [R202+0x1a008], desc[UR16][R24.64], P3 ;  /* 0x1a00800018ca7fae */ /* 0x0003e60009921850 */
[C---:B------:R-:W-:Y:S01]  /*5d60*/  IMAD.WIDE R30, R186.reuse, 0x4, R30 ;  /* 0x00000004ba1e7825 */ /* 0x040fe200078e021e */
[----:B------:R-:W0:Y:S03]  /*5d70*/  LDGDEPBAR ;  /* 0x00000000000079af */ /* 0x000e260000000000 */
[C---:B------:R-:W-:Y:S01]  /*5d80*/  IMAD.WIDE R34, R186.reuse, 0x4, R34 ;  /* 0x00000004ba227825 */ /* 0x040fe200078e0222 */
[----:B------:R2:W-:Y:S03]  /*5d90*/  LDGSTS.E [R203+0x8000], desc[UR16][R26.64], P1 ;  /* 0x080000001acb7fae */ /* 0x0005e60008921850 */
[C---:B------:R-:W-:Y:S01]  /*5da0*/  IMAD.WIDE R38, R186.reuse, 0x4, R38 ;  /* 0x00000004ba267825 */ /* 0x040fe200078e0226 */
[----:B------:R-:W-:Y:S03]  /*5db0*/  LDGSTS.E [R203+0x8400], desc[UR16][R30.64], P1 ;  /* 0x084000001ecb7fae */ /* 0x000fe60008921850 */
        /* <DEDUP_REMOVED lines=61> */
[----:B------:R3:W-:Y:S03]  /*6190*/  LDGSTS.E [R200+0x8200], desc[UR16][R28.64], P1 ;  /* 0x082000001cc87fae */ /* 0x0007e60008921850 */
        /* <DEDUP_REMOVED lines=38> */
[----:B------:R-:W-:Y:S01]  /*6400*/  IMAD.WIDE R116, R186, 0x4, R116 ;  /* 0x00000004ba747825 */ /* 0x000fe200078e0274 */
[----:B------:R4:W-:Y:S01]  /*6410*/  LDGSTS.E [R200+0xd200], desc[UR16][R108.64], P1 ;  /* 0x0d2000006cc87fae */ /* 0x0009e20008921850 */
[----:B------:R-:W-:-:S02]  /*6420*/  ISETP.GE.AND P0, PT, R17, 0x20, PT ;  /* 0x000000201100780c */ /* 0x000fc40003f06270 */
        /* <DEDUP_REMOVED lines=17> */
[----:B------:R4:W-:Y:S04]  /*6540*/  LDGSTS.E [R200+0xf600], desc[UR16][R144.64], P1 ;  /* 0x0f60000090c87fae */ /* 0x0009e80008921850 */
[----:B------:R4:W-:Y:S04]  /*6550*/  LDGSTS.E [R200+0xfa00], desc[UR16][R148.64], P1 ;  /* 0x0fa0000094c87fae */ /* 0x0009e80008921850 */
[----:B------:R4:W-:Y:S01]  /*6560*/  LDGSTS.E [R200+0xfe00], desc[UR16][R160.64], P1 ;  /* 0x0fe00000a0c87fae */ /* 0x0009e20008921850 */
[----:B-1----:R-:W-:-:S03]  /*6570*/  CS2R R24, SRZ ;  /* 0x0000000000187805 */ /* 0x002fc6000001ff00 */
[----:B------:R-:W0:Y:S01]  /*6580*/  LDGDEPBAR ;  /* 0x00000000000079af */ /* 0x000e220000000000 */
[----:B--2---:R-:W-:Y:S02]  /*6590*/  CS2R R26, SRZ ;  /* 0x00000000001a7805 */ /* 0x004fe4000001ff00 */
[----:B---3--:R-:W-:Y:S02]  /*65a0*/  CS2R R28, SRZ ;  /* 0x00000000001c7805 */ /* 0x008fe4000001ff00 */
[----:B------:R-:W-:Y:S02]  /*65b0*/  CS2R R30, SRZ ;  /* 0x00000000001e7805 */ /* 0x000fe4000001ff00 */
[----:B----4-:R-:W-:Y:S02]  /*65c0*/  CS2R R32, SRZ ;  /* 0x0000000000207805 */ /* 0x010fe4000001ff00 */
[----:B------:R-:W-:Y:S02]  /*65d0*/  CS2R R34, SRZ ;  /* 0x0000000000227805 */ /* 0x000fe4000001ff00 */
[----:B------:R-:W-:-:S02]  /*65e0*/  CS2R R36, SRZ ;  /* 0x0000000000247805 */ /* 0x000fc4000001ff00 */
[----:B------:R-:W-:Y:S02]  /*65f0*/  CS2R R38, SRZ ;  /* 0x0000000000267805 */ /* 0x000fe4000001ff00 */
[----:B------:R-:W-:Y:S02]  /*6600*/  CS2R R40, SRZ ;  /* 0x0000000000287805 */ /* 0x000fe4000001ff00 */
[----:B------:R-:W-:Y:S02]  /*6610*/  CS2R R42, SRZ ;  /* 0x00000000002a7805 */ /* 0x000fe4000001ff00 */
[----:B------:R-:W-:Y:S02]  /*6620*/  CS2R R44, SRZ ;  /* 0x00000000002c7805 */ /* 0x000fe4000001ff00 */
        /* <DEDUP_REMOVED lines=52> */
[----:B------:R-:W-:Y:S01]  /*6970*/  CS2R R150, SRZ ;  /* 0x0000000000967805 */ /* 0x000fe2000001ff00 */
[----:B------:R-:W-:Y:S06]  /*6980*/  @!P0 BRA `(.L_x_0) ;  /* 0x0000004800388947 */ /* 0x000fec0003800000 */
[----:B------:R-:W2:Y:S01]  /*6990*/  LDL.LU R235, [R1] ;  /* 0x0000000001eb7983 */ /* 0x000ea20000300800 */
[----:B------:R-:W-:Y:S02]  /*69a0*/  SHF.R.S32.HI R26, RZ, 0x1f, R157 ;  /* 0x0000001fff1a7819 */ /* 0x000fe4000001149d */
[----:B------:R-:W-:Y:S02]  /*69b0*/  SHF.R.S32.HI R25, RZ, 0x1f, R156 ;  /* 0x0000001fff197819 */ /* 0x000fe4000001149c */
[----:B------:R-:W-:Y:S02]  /*69c0*/  SHF.L.U64.HI R3, R157, 0x2, R26 ;  /* 0x000000029d037819 */ /* 0x000fe4000001021a */
[----:B------:R-:W-:Y:S02]  /*69d0*/  SHF.R.S32.HI R26, RZ, 0x1f, R155 ;  /* 0x0000001fff1a7819 */ /* 0x000fe4000001149b */
[----:B------:R-:W-:Y:S01]  /*69e0*/  SHF.R.S32.HI R27, RZ, 0x1f, R154 ;  /* 0x0000001fff1b7819 */ /* 0x000fe2000001149a */
[----:B------:R1:W-:Y:S01]  /*69f0*/  STL [R1+0xb4], R3 ;  /* 0x0000b40301007387 */ /* 0x0003e20000100800 */
[----:B------:R-:W-:-:S02]  /*6a00*/  SHF.R.S32.HI R28, RZ, 0x1f, R153 ;  /* 0x0000001fff1c7819 */ /* 0x000fc40000011499 */
[----:B------:R-:W-:Y:S02]  /*6a10*/  SHF.L.U64.HI R155, R155, 0x2, R26 ;  /* 0x000000029b9b7819 */ /* 0x000fe4000001021a */
[----:B------:R-:W-:Y:S01]  /*6a20*/  SHF.L.U64.HI R154, R154, 0x2, R27 ;  /* 0x000000029a9a7819 */ /* 0x000fe2000001021b */
[----:B------:R-:W-:Y:S01]  /*6a30*/  IMAD.SHL.U32 R30, R186, 0x8, RZ ;  /* 0x00000008ba1e7824 */ /* 0x000fe200078e00ff */
[----:B------:R-:W-:Y:S02]  /*6a40*/  SHF.R.S32.HI R26, RZ, 0x1f, R23 ;  /* 0x0000001fff1a7819 */ /* 0x000fe40000011417 */
[----:B------:R-:W-:Y:S02]  /*6a50*/  SHF.R.S32.HI R130, RZ, 0x1f, R17 ;  /* 0x0000001fff827819 */ /* 0x000fe40000011411 */
[----:B-1----:R-:W-:Y:S02]  /*6a60*/  SHF.L.U64.HI R3, R156, 0x2, R25 ;  /* 0x000000029c037819 */ /* 0x002fe40000010219 */
[----:B------:R-:W-:-:S03]  /*6a70*/  SHF.R.S32.HI R25, RZ, 0x1f, R152 ;  /* 0x0000001fff197819 */ /* 0x000fc60000011498 */
[----:B------:R1:W-:Y:S01]  /*6a80*/  STL [R1+0xb0], R3 ;  /* 0x0000b00301007387 */ /* 0x0003e20000100800 */
[----:B------:R-:W-:Y:S02]  /*6a90*/  SHF.R.S32.HI R185, RZ, 0x1f, R186 ;  /* 0x0000001fffb97819 */ /* 0x000fe400000114ba */
[----:B------:R-:W-:Y:S01]  /*6aa0*/  SHF.L.U64.HI R152, R152, 0x2, R25 ;  /* 0x0000000298987819 */ /* 0x000fe20000010219 */
[----:B------:R-:W-:Y:S04]  /*6ab0*/  STL [R1+0xac], R155 ;  /* 0x0000ac9b01007387 */ /* 0x000fe80000100800 */
[----:B------:R-:W-:Y:S01]  /*6ac0*/  STL [R1+0xa8], R154 ;  /* 0x0000a89a01007387 */ /* 0x000fe20000100800 */
[----:B-1----:R-:W-:Y:S02]  /*6ad0*/  SHF.L.U64.HI R3, R153, 0x2, R28 ;  /* 0x0000000299037819 */ /* 0x002fe4000001021c */
[----:B------:R-:W-:-:S03]  /*6ae0*/  SHF.R.S32.HI R28, RZ, 0x1f, R5 ;  /* 0x0000001fff1c7819 */ /* 0x000fc60000011405 */
[----:B------:R1:W-:Y:S04]  /*6af0*/  STL [R1+0xa4], R3 ;  /* 0x0000a40301007387 */ /* 0x0003e80000100800 */
[----:B------:R-:W3:Y:S01]  /*6b00*/  LDL.LU R191, [R1+0x4] ;  /* 0x0000040001bf7983 */ /* 0x000ee20000300800 */
[----:B------:R-:W-:Y:S02]  /*6b10*/  SHF.L.U64.HI R5, R5, 0x2, R28 ;  /* 0x0000000205057819 */ /* 0x000fe4000001021c */
[----:B------:R-:W-:Y:S02]  /*6b20*/  LEA.HI R130, R130, R17, RZ, 0x5 ;  /* 0x0000001182827211 */ /* 0x000fe400078f28ff */
[----:B------:R-:W-:Y:S02]  /*6b30*/  SHF.R.S32.HI R73, RZ, 0x1f, R7 ;  /* 0x0000001fff497819 */ /* 0x000fe40000011407 */
[----:B-1----:R-:W-:-:S02]  /*6b40*/  SHF.L.U64.HI R3, R23, 0x2, R26 ;  /* 0x0000000217037819 */ /* 0x002fc4000001021a */
[----:B------:R-:W-:Y:S02]  /*6b50*/  SHF.R.S32.HI R23, RZ, 0x1f, R6 ;  /* 0x0000001fff177819 */ /* 0x000fe40000011406 */
[----:B------:R-:W-:Y:S02]  /*6b60*/  SHF.R.S32.HI R17, RZ, 0x1f, R8 ;  /* 0x0000001fff117819 */ /* 0x000fe40000011408 */
[----:B------:R-:W-:Y:S02]  /*6b70*/  SHF.R.S32.HI R69, RZ, 0x1f, R9 ;  /* 0x0000001fff457819 */ /* 0x000fe40000011409 */
[----:B------:R-:W-:Y:S02]  /*6b80*/  SHF.L.U64.HI R28, R186, 0x3, R185 ;  /* 0x00000003ba1c7819 */ /* 0x000fe400000102b9 */
[-C--:B------:R-:W-:Y:S02]  /*6b90*/  LEA R187, P0, R6, R30.reuse, 0x2 ;  /* 0x0000001e06bb7211 */ /* 0x080fe400078010ff */
[----:B------:R-:W-:-:S02]  /*6ba0*/  LEA R79, P1, R7, R30, 0x2 ;  /* 0x0000001e074f7211 */ /* 0x000fc400078210ff */
[-C--:B------:R-:W-:Y:S02]  /*6bb0*/  LEA R77, P2, R8, R30.reuse, 0x2 ;  /* 0x0000001e084d7211 */ /* 0x080fe400078410ff */
[----:B------:R-:W-:Y:S01]  /*6bc0*/  LEA R76, P3, R9, R30, 0x2 ;  /* 0x0000001e094c7211 */ /* 0x000fe200078610ff */
[----:B------:R1:W-:Y:S01]  /*6bd0*/  STL [R1+0xa0], R152 ;  /* 0x0000a09801007387 */ /* 0x0003e20000100800 */
[-C--:B------:R-:W-:Y:S02]  /*6be0*/  LEA.HI.X R74, R6, R28.reuse, R23, 0x2, P0 ;  /* 0x0000001c064a7211 */ /* 0x080fe400000f1417 */
[-C--:B------:R-:W-:Y:S02]  /*6bf0*/  LEA.HI.X R73, R7, R28.reuse, R73, 0x2, P1 ;  /* 0x0000001c07497211 */ /* 0x080fe400008f1449 */
[-C--:B------:R-:W-:Y:S02]  /*6c00*/  LEA.HI.X R70, R8, R28.reuse, R17, 0x2, P2 ;  /* 0x0000001c08467211 */ /* 0x080fe400010f1411 */
[----:B------:R-:W-:-:S02]  /*6c10*/  LEA.HI.X R69, R9, R28, R69, 0x2, P3 ;  /* 0x0000001c09457211 */ /* 0x000fc400018f1445 */
[----:B------:R-:W-:Y:S02]  /*6c20*/  SHF.R.S32.HI R17, RZ, 0x1f, R10 ;  /* 0x0000001fff117819 */ /* 0x000fe4000001140a */
[----:B-1----:R-:W-:Y:S02]  /*6c30*/  SHF.R.S32.HI R152, RZ, 0x1f, R11 ;  /* 0x0000001fff987819 */ /* 0x002fe4000001140b */
[----:B------:R-:W-:Y:S02]  /*6c40*/  SHF.R.S32.HI R7, RZ, 0x1f, R12 ;  /* 0x0000001fff077819 */ /* 0x000fe4000001140c */
[----:B------:R-:W-:Y:S02]  /*6c50*/  SHF.R.S32.HI R156, RZ, 0x1f, R13 ;  /* 0x0000001fff9c7819 */ /* 0x000fe4000001140d */
[-C--:B------:R-:W-:Y:S02]  /*6c60*/  LEA R9, P0, R10, R30.reuse, 0x2 ;  /* 0x0000001e0a097211 */ /* 0x080fe400078010ff */
[----:B------:R-:W-:-:S02]  /*6c70*/  LEA R78, P1, R11, R30, 0x2 ;  /* 0x0000001e0b4e7211 */ /* 0x000fc400078210ff */
[-C--:B------:R-:W-:Y:S02]  /*6c80*/  LEA R75, P2, R12, R30.reuse, 0x2 ;  /* 0x0000001e0c4b7211 */ /* 0x080fe400078410ff */
[----:B------:R-:W-:Y:S02]  /*6c90*/  LEA R71, P3, R13, R30, 0x2 ;  /* 0x0000001e0d477211 */ /* 0x000fe400078610ff */
[-C--:B------:R-:W-:Y:S02]  /*6ca0*/  LEA.HI.X R17, R10, R28.reuse, R17, 0x2, P0 ;  /* 0x0000001c0a117211 */ /* 0x080fe400000f1411 */
[-C--:B------:R-:W-:Y:S02]  /*6cb0*/  LEA.HI.X R152, R11, R28.reuse, R152, 0x2, P1 ;  /* 0x0000001c0b987211 */ /* 0x080fe400008f1498 */
[-C--:B------:R-:W-:Y:S02]  /*6cc0*/  LEA.HI.X R154, R12, R28.reuse, R7, 0x2, P2 ;  /* 0x0000001c0c9a7211 */ /* 0x080fe400010f1407 */
[----:B------:R-:W-:-:S02]  /*6cd0*/  LEA.HI.X R156, R13, R28, R156, 0x2, P3 ;  /* 0x0000001c0d9c7211 */ /* 0x000fc400018f149c */
[----:B------:R-:W-:Y:S02]  /*6ce0*/  SHF.R.S32.HI R23, RZ, 0x1f, R14 ;  /* 0x0000001fff177819 */ /* 0x000fe4000001140e */
[----:B------:R-:W-:Y:S02]  /*6cf0*/  SHF.R.S32.HI R160, RZ, 0x1f, R15 ;  /* 0x0000001fffa07819 */ /* 0x000fe4000001140f */
        /* <DEDUP_REMOVED lines=61> */
[-C--:B------:R-:W-:Y:S02]  /*70d0*/  LEA R199, P0, R208, R30.reuse, 0x2 ;  /* 0x0000001ed0c77211 */ /* 0x080fe400078010ff */
[-C--:B------:R-:W-:Y:S02]  /*70e0*/  LEA R203, P2, R210, R30.reuse, 0x2 ;  /* 0x0000001ed2cb7211 */ /* 0x080fe400078410ff */
[----:B------:R-:W-:-:S02]  /*70f0*/  LEA R205, P3, R211, R30, 0x2 ;  /* 0x0000001ed3cd7211 */ /* 0x000fc400078610ff */
[----:B------:R-:W-:Y:S02]  /*7100*/  SHF.R.S32.HI R200, RZ, 0x1f, R209 ;  /* 0x0000001fffc87819 */ /* 0x000fe400000114d1 */
[----:B------:R-:W-:Y:S02]  /*7110*/  LEA R201, P1, R209, R30, 0x2 ;  /* 0x0000001ed1c97211 */ /* 0x000fe400078210ff */
[-C--:B------:R-:W-:Y:S02]  /*7120*/  LEA.HI.X R198, R208, R28.reuse, R11, 0x2, P0 ;  /* 0x0000001cd0c67211 */ /* 0x080fe400000f140b */
[-C--:B------:R-:W-:Y:S02]  /*7130*/  LEA.HI.X R202, R210, R28.reuse, R7, 0x2, P2 ;  /* 0x0000001cd2ca7211 */ /* 0x080fe400010f1407 */
[-C--:B------:R-:W-:Y:S02]  /*7140*/  LEA.HI.X R204, R211, R28.reuse, R204, 0x2, P3 ;  /* 0x0000001cd3cc7211 */ /* 0x080fe400018f14cc */
[----:B------:R-:W-:-:S02]  /*7150*/  LEA.HI.X R200, R209, R28, R200, 0x2, P1 ;  /* 0x0000001cd1c87211 */ /* 0x000fc400008f14c8 */
[----:B------:R-:W-:Y:S02]  /*7160*/  SHF.R.S32.HI R206, RZ, 0x1f, R213 ;  /* 0x0000001fffce7819 */ /* 0x000fe400000114d5 */
[----:B------:R-:W-:Y:S02]  /*7170*/  SHF.R.S32.HI R210, RZ, 0x1f, R215 ;  /* 0x0000001fffd27819 */ /* 0x000fe400000114d7 */
[-C--:B------:R-:W-:Y:S02]  /*7180*/  LEA R207, P0, R213, R30.reuse, 0x2 ;  /* 0x0000001ed5cf7211 */ /* 0x080fe400078010ff */
[----:B------:R-:W-:Y:S02]  /*7190*/  LEA R211, P2, R215, R30, 0x2 ;  /* 0x0000001ed7d37211 */ /* 0x000fe400078410ff */
[----:B------:R-:W-:Y:S02]  /*71a0*/  SHF.R.S32.HI R7, RZ, 0x1f, R214 ;  /* 0x0000001fff077819 */ /* 0x000fe400000114d6 */
[----:B------:R-:W-:-:S02]  /*71b0*/  SHF.R.S32.HI R212, RZ, 0x1f, R217 ;  /* 0x0000001fffd47819 */ /* 0x000fc400000114d9 */
[CC--:B------:R-:W-:Y:S02]  /*71c0*/  LEA R209, P1, R214.reuse, R30.reuse, 0x2 ;  /* 0x0000001ed6d17211 */ /* 0x0c0fe400078210ff */
[----:B------:R-:W-:Y:S02]  /*71d0*/  LEA R64, P3, R217, R30, 0x2 ;  /* 0x0000001ed9407211 */ /* 0x000fe400078610ff */
[-C--:B------:R-:W-:Y:S02]  /*71e0*/  LEA.HI.X R206, R213, R28.reuse, R206, 0x2, P0 ;  /* 0x0000001cd5ce7211 */ /* 0x080fe400000f14ce */
[-C--:B------:R-:W-:Y:S02]  /*71f0*/  LEA.HI.X R210, R215, R28.reuse, R210, 0x2, P2 ;  /* 0x0000001cd7d27211 */ /* 0x080fe400010f14d2 */
[-C--:B------:R-:W-:Y:S02]  /*7200*/  LEA.HI.X R208, R214, R28.reuse, R7, 0x2, P1 ;  /* 0x0000001cd6d07211 */ /* 0x080fe400008f1407 */
[----:B------:R-:W-:-:S02]  /*7210*/  LEA.HI.X R212, R217, R28, R212, 0x2, P3 ;  /* 0x0000001cd9d47211 */ /* 0x000fc400018f14d4 */
[----:B------:R-:W-:Y:S02]  /*7220*/  SHF.R.S32.HI R11, RZ, 0x1f, R218 ;  /* 0x0000001fff0b7819 */ /* 0x000fe400000114da */
[CC--:B------:R-:W-:Y:S02]  /*7230*/  LEA R215, P0, R218.reuse, R30.reuse, 0x2 ;  /* 0x0000001edad77211 */ /* 0x0c0fe400078010ff */
[----:B------:R-:W-:Y:S02]  /*7240*/  SHF.R.S32.HI R216, RZ, 0x1f, R219 ;  /* 0x0000001fffd87819 */ /* 0x000fe400000114db */
[----:B------:R-:W-:Y:S02]  /*7250*/  SHF.R.S32.HI R6, RZ, 0x1f, R221 ;  /* 0x0000001fff067819 */ /* 0x000fe400000114dd */
[-C--:B------:R-:W-:Y:S02]  /*7260*/  LEA R217, P1, R219, R30.reuse, 0x2 ;  /* 0x0000001edbd97211 */ /* 0x080fe400078210ff */
[----:B------:R-:W-:Y:S01]  /*7270*/  LEA R62, P2, R221, R30, 0x2 ;  /* 0x0000001edd3e7211 */ /* 0x000fe200078410ff */
[----:B------:R-:W1:Y:S01]  /*7280*/  S2R R189, SR_TID.X ;  /* 0x0000000000bd7919 */ /* 0x000e620000002100 */
[----:B------:R-:W-:-:S02]  /*7290*/  LEA.HI.X R214, R218, R28, R11, 0x2, P0 ;  /* 0x0000001cdad67211 */ /* 0x000fc400000f140b */
[-C--:B------:R-:W-:Y:S02]  /*72a0*/  LEA.HI.X R216, R219, R28.reuse, R216, 0x2, P1 ;  /* 0x0000001cdbd87211 */ /* 0x080fe400008f14d8 */
[----:B------:R-:W-:Y:S02]  /*72b0*/  LEA.HI.X R218, R221, R28, R6, 0x2, P2 ;  /* 0x0000001cddda7211 */ /* 0x000fe400010f1406 */
[----:B------:R-:W-:Y:S02]  /*72c0*/  SHF.R.S32.HI R224, RZ, 0x1f, R225 ;  /* 0x0000001fffe07819 */ /* 0x000fe400000114e1 */
[----:B------:R-:W-:Y:S02]  /*72d0*/  SHF.R.S32.HI R226, RZ, 0x1f, R229 ;  /* 0x0000001fffe27819 */ /* 0x000fe400000114e5 */
[-C--:B------:R-:W-:Y:S02]  /*72e0*/  LEA R61, P1, R225, R30.reuse, 0x2 ;  /* 0x0000001ee13d7211 */ /* 0x080fe400078210ff */
[----:B------:R-:W-:-:S02]  /*72f0*/  LEA R227, P2, R229, R30, 0x2 ;  /* 0x0000001ee5e37211 */ /* 0x000fc400078410ff */
[-C--:B------:R-:W-:Y:S02]  /*7300*/  LEA.HI.X R224, R225, R28.reuse, R224, 0x2, P1 ;  /* 0x0000001ce1e07211 */ /* 0x080fe400008f14e0 */
[----:B--2---:R-:W-:Y:S02]  /*7310*/  SHF.R.S32.HI R24, RZ, 0x1f, R235 ;  /* 0x0000001fff187819 */ /* 0x004fe400000114eb */
[----:B------:R-:W-:Y:S02]  /*7320*/  LEA.HI.X R226, R229, R28, R226, 0x2, P2 ;  /* 0x0000001ce5e27211 */ /* 0x000fe400010f14e2 */
[----:B------:R-:W-:Y:S02]  /*7330*/  SHF.L.U64.HI R24, R235, 0x2, R24 ;  /* 0x00000002eb187819 */ /* 0x000fe40000010218 */
[----:B------:R-:W-:Y:S02]  /*7340*/  SHF.R.S32.HI R232, RZ, 0x1f, R233 ;  /* 0x0000001fffe87819 */ /* 0x000fe400000114e9 */
[----:B------:R-:W-:-:S02]  /*7350*/  SHF.R.S32.HI R11, RZ, 0x1f, R234 ;  /* 0x0000001fff0b7819 */ /* 0x000fc400000114ea */
[CC--:B------:R-:W-:Y:S02]  /*7360*/  LEA R58, P1, R233.reuse, R30.reuse, 0x2 ;  /* 0x0000001ee93a7211 */ /* 0x0c0fe400078210ff */
[C---:B------:R-:W-:Y:S02]  /*7370*/  LEA R235, P2, R234.reuse, R30, 0x2 ;  /* 0x0000001eeaeb7211 */ /* 0x040fe400078410ff */
[-C--:B------:R-:W-:Y:S02]  /*7380*/  LEA.HI.X R232, R233, R28.reuse, R232, 0x2, P1 ;  /* 0x0000001ce9e87211 */ /* 0x080fe400008f14e8 */
[----:B------:R-:W-:Y:S02]  /*7390*/  LEA.HI.X R234, R234, R28, R11, 0x2, P2 ;  /* 0x0000001ceaea7211 */ /* 0x000fe400010f140b */
[----:B------:R-:W-:Y:S02]  /*73a0*/  SHF.R.S32.HI R11, RZ, 0x1f, R238 ;  /* 0x0000001fff0b7819 */ /* 0x000fe400000114ee */
[----:B------:R-:W-:-:S02]  /*73b0*/  LEA R55, P1, R238, R30, 0x2 ;  /* 0x0000001eee377211 */ /* 0x000fc400078210ff */
[----:B------:R-:W-:Y:S02]  /*73c0*/  SHF.R.S32.HI R7, RZ, 0x1f, R222 ;  /* 0x0000001fff077819 */ /* 0x000fe400000114de */
[----:B------:R-:W-:Y:S02]  /*73d0*/  LEA R60, P3, R222, R30, 0x2 ;  /* 0x0000001ede3c7211 */ /* 0x000fe400078610ff */
[----:B------:R-:W-:Y:S02]  /*73e0*/  LEA.HI.X R46, R238, R28, R11, 0x2, P1 ;  /* 0x0000001cee2e7211 */ /* 0x000fe400008f140b */
[----:B------:R-:W-:Y:S02]  /*73f0*/  SHF.R.S32.HI R11, RZ, 0x1f, R242 ;  /* 0x0000001fff0b7819 */ /* 0x000fe400000114f2 */
[----:B------:R-:W-:Y:S02]  /*7400*/  LEA R51, P1, R242, R30, 0x2 ;  /* 0x0000001ef2337211 */ /* 0x000fe400078210ff */
[----:B------:R-:W-:-:S02]  /*7410*/  LEA.HI.X R220, R222, R28, R7, 0x2, P3 ;  /* 0x0000001cdedc7211 */ /* 0x000fc400018f1407 */
[----:B------:R-:W-:Y:S02]  /*7420*/  SHF.R.S32.HI R222, RZ, 0x1f, R223 ;  /* 0x0000001fffde7819 */ /* 0x000fe400000114df */
[----:B------:R-:W-:Y:S02]  /*7430*/  SHF.R.S32.HI R7, RZ, 0x1f, R230 ;  /* 0x0000001fff077819 */ /* 0x000fe400000114e6 */
[-C--:B------:R-:W-:Y:S02]  /*7440*/  LEA R63, P0, R223, R30.reuse, 0x2 ;  /* 0x0000001edf3f7211 */ /* 0x080fe400078010ff */
[----:B------:R-:W-:Y:S02]  /*7450*/  LEA R57, P3, R230, R30, 0x2 ;  /* 0x0000001ee6397211 */ /* 0x000fe400078610ff */
[----:B------:R-:W-:Y:S02]  /*7460*/  LEA.HI.X R38, R242, R28, R11, 0x2, P1 ;  /* 0x0000001cf2267211 */ /* 0x000fe400008f140b */
[----:B------:R-:W-:-:S02]  /*7470*/  SHF.R.S32.HI R31, RZ, 0x1f, R246 ;  /* 0x0000001fff1f7819 */ /* 0x000fc400000114f6 */
[----:B------:R-:W-:Y:S01]  /*7480*/  LEA R45, P1, R246, R30, 0x2 ;  /* 0x0000001ef62d7211 */ /* 0x000fe200078210ff */
[----:B------:R2:W-:Y:S01]  /*7490*/  STL [R1+0x9c], R3 ;  /* 0x00009c0301007387 */ /* 0x0005e20000100800 */
[-C--:B------:R-:W-:Y:S02]  /*74a0*/  LEA.HI.X R222, R223, R28.reuse, R222, 0x2, P0 ;  /* 0x0000001cdfde7211 */ /* 0x080fe400000f14de */
[----:B------:R-:W-:Y:S02]  /*74b0*/  LEA.HI.X R228, R230, R28, R7, 0x2, P3 ;  /* 0x0000001ce6e47211 */ /* 0x000fe400018f1407 */
[----:B------:R-:W-:Y:S02]  /*74c0*/  SHF.R.S32.HI R230, RZ, 0x1f, R231 ;  /* 0x0000001fffe67819 */ /* 0x000fe400000114e7 */
[----:B------:R-:W-:Y:S02]  /*74d0*/  LEA R59, P0, R231, R30, 0x2 ;  /* 0x0000001ee73b7211 */ /* 0x000fe400078010ff */
[----:B------:R-:W-:Y:S01]  /*74e0*/  LEA.HI.X R31, R246, R28, R31, 0x2, P1 ;  /* 0x0000001cf61f7211 */ /* 0x000fe200008f141f */
[----:B--2---:R-:W-:Y:S01]  /*74f0*/  IMAD.SHL.U32 R3, R158, 0x20, RZ ;  /* 0x000000209e037824 */ /* 0x004fe200078e00ff */
[----:B------:R-:W-:-:S02]  /*7500*/  SHF.R.S32.HI R7, RZ, 0x1f, R236 ;  /* 0x0000001fff077819 */ /* 0x000fc400000114ec */
[-C--:B------:R-:W-:Y:S02]  /*7510*/  LEA R54, P3, R236, R30.reuse, 0x2 ;  /* 0x0000001eec367211 */ /* 0x080fe400078610ff */
[----:B------:R-:W-:Y:S02]  /*7520*/  SHF.R.S32.HI R11, RZ, 0x1f, R250 ;  /* 0x0000001fff0b7819 */ /* 0x000fe400000114fa */
[----:B------:R-:W-:Y:S02]  /*7530*/  LEA R37, P1, R250, R30, 0x2 ;  /* 0x0000001efa257211 */ /* 0x000fe400078210ff */
[-C--:B------:R-:W-:Y:S02]  /*7540*/  LEA.HI.X R230, R231, R28.reuse, R230, 0x2, P0 ;  /* 0x0000001ce7e67211 */ /* 0x080fe400000f14e6 */
[----:B------:R-:W-:Y:S02]  /*7550*/  LEA.HI.X R236, R236, R28, R7, 0x2, P3 ;  /* 0x0000001cecec7211 */ /* 0x000fe400018f1407 */
[----:B------:R-:W-:-:S02]  /*7560*/  SHF.R.S32.HI R47, RZ, 0x1f, R237 ;  /* 0x0000001fff2f7819 */ /* 0x000fc400000114ed */
[----:B------:R-:W-:Y:S02]  /*7570*/  SHF.R.S32.HI R43, RZ, 0x1f, R239 ;  /* 0x0000001fff2b7819 */ /* 0x000fe400000114ef */
[-C--:B------:R-:W-:Y:S02]  /*7580*/  LEA R56, P0, R237, R30.reuse, 0x2 ;  /* 0x0000001eed387211 */ /* 0x080fe400078010ff */
[----:B------:R-:W-:Y:S02]  /*7590*/  LEA R52, P2, R239, R30, 0x2 ;  /* 0x0000001eef347211 */ /* 0x000fe400078410ff */
[----:B------:R-:W-:Y:S02]  /*75a0*/  LEA.HI.X R250, R250, R28, R11, 0x2, P1 ;  /* 0x0000001cfafa7211 */ /* 0x000fe400008f140b */
[----:B------:R-:W-:Y:S02]  /*75b0*/  SHF.R.S32.HI R7, RZ, 0x1f, R240 ;  /* 0x0000001fff077819 */ /* 0x000fe400000114f0 */
[----:B------:R-:W-:-:S02]  /*75c0*/  LEA R50, P3, R240, R30, 0x2 ;  /* 0x0000001ef0327211 */ /* 0x000fc400078610ff */
[----:B---3--:R-:W-:Y:S02]  /*75d0*/  LEA R183, P1, R3, R191, 0x3 ;  /* 0x000000bf03b77211 */ /* 0x008fe400078218ff */
[--C-:B-1----:R-:W-:Y:S02]  /*75e0*/  SHF.R.U32.HI R191, RZ, 0x6, R189.reuse ;  /* 0x00000006ffbf7819 */ /* 0x102fe400000116bd */
[--C-:B------:R-:W-:Y:S02]  /*75f0*/  SHF.R.U32.HI R184, RZ, 0x6, R189.reuse ;  /* 0x00000006ffb87819 */ /* 0x100fe400000116bd */
[--C-:B------:R-:W-:Y:S02]  /*7600*/  SHF.R.U32.HI R190, RZ, 0x6, R189.reuse ;  /* 0x00000006ffbe7819 */ /* 0x100fe400000116bd */
[----:B------:R-:W-:Y:S02]  /*7610*/  SHF.R.U32.HI R189, RZ, 0x6, R189 ;  /* 0x00000006ffbd7819 */ /* 0x000fe400000116bd */
[----:B------:R-:W-:-:S02]  /*7620*/  LEA.HI.X R47, R237, R28, R47, 0x2, P0 ;  /* 0x0000001ced2f7211 */ /* 0x000fc400000f142f */
[-C--:B------:R-:W-:Y:S02]  /*7630*/  LEA.HI.X R43, R239, R28.reuse, R43, 0x2, P2 ;  /* 0x0000001cef2b7211 */ /* 0x080fe400010f142b */
[----:B------:R-:W-:Y:S02]  /*7640*/  LEA.HI.X R42, R240, R28, R7, 0x2, P3 ;  /* 0x0000001cf02a7211 */ /* 0x000fe400018f1407 */
[----:B------:R-:W-:Y:S02]  /*7650*/  SHF.R.S32.HI R39, RZ, 0x1f, R241 ;  /* 0x0000001fff277819 */ /* 0x000fe400000114f1 */
[----:B------:R-:W-:Y:S02]  /*7660*/  SHF.R.S32.HI R35, RZ, 0x1f, R243 ;  /* 0x0000001fff237819 */ /* 0x000fe400000114f3 */
[-C--:B------:R-:W-:Y:S02]  /*7670*/  LEA R53, P0, R241, R30.reuse, 0x2 ;  /* 0x0000001ef1357211 */ /* 0x080fe400078010ff */
[----:B------:R-:W-:-:S02]  /*7680*/  LEA R48, P2, R243, R30, 0x2 ;  /* 0x0000001ef3307211 */ /* 0x000fc400078410ff */
[----:B------:R-:W-:Y:S02]  /*7690*/  SHF.R.S32.HI R7, RZ, 0x1f, R244 ;  /* 0x0000001fff077819 */ /* 0x000fe400000114f4 */
[C---:B------:R-:W-:Y:S02]  /*76a0*/  LEA R44, P3, R244.reuse, R30, 0x2 ;  /* 0x0000001ef42c7211 */ /* 0x040fe400078610ff */
[----:B------:R-:W-:Y:S02]  /*76b0*/  SGXT.U32 R189, R189, 0x1 ;  /* 0x00000001bdbd781a */ /* 0x000fe40000000000 */
[-C--:B------:R-:W-:Y:S02]  /*76c0*/  LEA.HI.X R39, R241, R28.reuse, R39, 0x2, P0 ;  /* 0x0000001cf1277211 */ /* 0x080fe400000f1427 */
[-C--:B------:R-:W-:Y:S02]  /*76d0*/  LEA.HI.X R35, R243, R28.reuse, R35, 0x2, P2 ;  /* 0x0000001cf3237211 */ /* 0x080fe400010f1423 */
[----:B------:R-:W-:-:S02]  /*76e0*/  LEA.HI.X R34, R244, R28, R7, 0x2, P3 ;  /* 0x0000001cf4227211 */ /* 0x000fc400018f1407 */
[----:B------:R-:W-:Y:S02]  /*76f0*/  SHF.R.S32.HI R32, RZ, 0x1f, R245 ;  /* 0x0000001fff207819 */ /* 0x000fe400000114f5 */
[----:B------:R-:W-:Y:S02]  /*7700*/  SHF.R.S32.HI R29, RZ, 0x1f, R247 ;  /* 0x0000001fff1d7819 */ /* 0x000fe400000114f7 */
[-C--:B------:R-:W-:Y:S02]  /*7710*/  LEA R49, P0, R245, R30.reuse, 0x2 ;  /* 0x0000001ef5317211 */ /* 0x080fe400078010ff */
[-C--:B------:R-:W-:Y:S02]  /*7720*/  LEA R40, P2, R247, R30.reuse, 0x2 ;  /* 0x0000001ef7287211 */ /* 0x080fe400078410ff */
[----:B------:R-:W-:Y:S02]  /*7730*/  SHF.R.S32.HI R25, RZ, 0x1f, R248 ;  /* 0x0000001fff197819 */ /* 0x000fe400000114f8 */
[----:B------:R-:W-:-:S02]  /*7740*/  LEA R36, P3, R248, R30, 0x2 ;  /* 0x0000001ef8247211 */ /* 0x000fc400078610ff */
[----:B------:R-:W-:Y:S02]  /*7750*/  SGXT.U32 R190, R190, 0x1 ;  /* 0x00000001bebe781a */ /* 0x000fe40000000000 */
[----:B------:R-:W-:Y:S02]  /*7760*/  LOP3.LUT R189, R189, 0x1e, RZ, 0xfc, !PT ;  /* 0x0000001ebdbd7812 */ /* 0x000fe400078efcff */
[----:B------:R-:W-:Y:S02]  /*7770*/  SGXT.U32 R184, R184, 0x1 ;  /* 0x00000001b8b8781a */ /* 0x000fe40000000000 */
[----:B------:R-:W-:Y:S02]  /*7780*/  SGXT.U32 R191, R191, 0x1 ;  /* 0x00000001bfbf781a */ /* 0x000fe40000000000 */
[-C--:B------:R-:W-:Y:S02]  /*7790*/  LEA.HI.X R32, R245, R28.reuse, R32, 0x2, P0 ;  /* 0x0000001cf5207211 */ /* 0x080fe400000f1420 */
[----:B------:R-:W-:Y:S01]  /*77a0*/  LEA.HI.X R29, R247, R28, R29, 0x2, P2 ;  /* 0x0000001cf71d7211 */ /* 0x000fe200010f141d */
[----:B------:R-:W-:Y:S01]  /*77b0*/  IMAD R6, R189, R158, RZ ;  /* 0x0000009ebd067224 */ /* 0x000fe200078e02ff */
[----:B------:R-:W-:-:S02]  /*77c0*/  LEA.HI.X R25, R248, R28, R25, 0x2, P3 ;  /* 0x0000001cf8197211 */ /* 0x000fc400018f1419 */
[----:B------:R-:W-:Y:S02]  /*77d0*/  SHF.R.S32.HI R26, RZ, 0x1f, R249 ;  /* 0x0000001fff1a7819 */ /* 0x000fe400000114f9 */
[----:B------:R-:W-:Y:S02]  /*77e0*/  SHF.R.S32.HI R27, RZ, 0x1f, R251 ;  /* 0x0000001fff1b7819 */ /* 0x000fe400000114fb */
[-C--:B------:R-:W-:Y:S02]  /*77f0*/  LEA R41, P0, R249, R30.reuse, 0x2 ;  /* 0x0000001ef9297211 */ /* 0x080fe400078010ff */
[----:B------:R-:W-:Y:S02]  /*7800*/  LEA R33, P2, R251, R30, 0x2 ;  /* 0x0000001efb217211 */ /* 0x000fe400078410ff */
[----:B------:R-:W-:Y:S02]  /*7810*/  LOP3.LUT R190, R190, 0x1c, RZ, 0xfc, !PT ;  /* 0x0000001cbebe7812 */ /* 0x000fe400078efcff */
[----:B------:R-:W-:-:S02]  /*7820*/  SHF.R.S32.HI R7, RZ, 0x1f, R252 ;  /* 0x0000001fff077819 */ /* 0x000fc400000114fc */
[----:B------:R-:W-:Y:S02]  /*7830*/  LEA R30, P3, R252, R30, 0x2 ;  /* 0x0000001efc1e7211 */ /* 0x000fe400078610ff */
[----:B------:R-:W-:Y:S02]  /*7840*/  LOP3.LUT R184, R184, 0x1a, RZ, 0xfc, !PT ;  /* 0x0000001ab8b87812 */ /* 0x000fe400078efcff */
[----:B------:R-:W-:Y:S01]  /*7850*/  LOP3.LUT R191, R191, 0x18, RZ, 0xfc, !PT ;  /* 0x00000018bfbf7812 */ /* 0x000fe200078efcff */
[----:B------:R-:W-:Y:S01]  /*7860*/  IMAD R8, R190, R158, RZ ;  /* 0x0000009ebe087224 */ /* 0x000fe200078e02ff */
[-C--:B------:R-:W-:Y:S02]  /*7870*/  LEA.HI.X R26, R249, R28.reuse, R26, 0x2, P0 ;  /* 0x0000001cf91a7211 */ /* 0x080fe400000f141a */
[-C--:B------:R-:W-:Y:S01]  /*7880*/  LEA.HI.X R27, R251, R28.reuse, R27, 0x2, P2 ;  /* 0x0000001cfb1b7211 */ /* 0x080fe200010f141b */
[----:B------:R1:W-:Y:S01]  /*7890*/  STL [R1+0xc4], R6 ;  /* 0x0000c40601007387 */ /* 0x0003e20000100800 */
[----:B------:R-:W-:Y:S01]  /*78a0*/  LEA.HI.X R28, R252, R28, R7, 0x2, P3 ;  /* 0x0000001cfc1c7211 */ /* 0x000fe200018f1407 */
[-C--:B------:R-:W-:Y:S01]  /*78b0*/  IMAD R7, R184, R158.reuse, RZ ;  /* 0x0000009eb8077224 */ /* 0x080fe200078e02ff */
[----:B------:R-:W-:Y:S01]  /*78c0*/  IADD3 R187, P5, R187, UR10, RZ ;  /* 0x0000000abbbb7c10 */ /* 0x000fe2000ffbe0ff */
[----:B------:R-:W-:Y:S01]  /*78d0*/  STL [R1+0xc0], R8 ;  /* 0x0000c00801007387 */ /* 0x000fe20000100800 */
[----:B-1----:R-:W-:-:S03]  /*78e0*/  IMAD R6, R191, R158, RZ ;  /* 0x0000009ebf067224 */ /* 0x002fc600078e02ff */
[----:B------:R-:W-:Y:S01]  /*78f0*/  STL [R1+0xbc], R7 ;  /* 0x0000bc0701007387 */ /* 0x000fe20000100800 */
[----:B------:R-:W-:-:S03]  /*7900*/  IADD3.X R14, R74, UR11, RZ, P5, !PT ;  /* 0x0000000b4a0e7c10 */ /* 0x000fc6000affe4ff */
[----:B------:R1:W-:Y:S01]  /*7910*/  STL [R1+0xb8], R6 ;  /* 0x0000b80601007387 */ /* 0x0003e20000100800 */
[----:B------:R-:W-:Y:S02]  /*7920*/  IADD3 R9, P6, R9, UR10, RZ ;  /* 0x0000000a09097c10 */ /* 0x000fe4000ffde0ff */
[----:B------:R-:W-:Y:S02]  /*7930*/  IADD3 R10, P5, R78, UR10, RZ ;  /* 0x0000000a4e0a7c10 */ /* 0x000fe4000ffbe0ff */
[----:B-1----:R-:W-:Y:S02]  /*7940*/  IADD3 R6, P4, R79, UR10, RZ ;  /* 0x0000000a4f067c10 */ /* 0x002fe4000ff9e0ff */
[----:B------:R-:W-:Y:S02]  /*7950*/  IADD3 R7, P3, R77, UR10, RZ ;  /* 0x0000000a4d077c10 */ /* 0x000fe4000ff7e0ff */
[----:B------:R-:W-:Y:S02]  /*7960*/  IADD3.X R16, R73, UR11, RZ, P4, !PT ;  /* 0x0000000b49107c10 */ /* 0x000fe4000a7fe4ff */
[----:B------:R-:W-:-:S02]  /*7970*/  IADD3 R12, P4, R75, UR10, RZ ;  /* 0x0000000a4b0c7c10 */ /* 0x000fc4000ff9e0ff */
[----:B------:R-:W-:Y:S02]  /*7980*/  IADD3 R8, P2, R76, UR10, RZ ;  /* 0x0000000a4c087c10 */ /* 0x000fe4000ff5e0ff */
[----:B------:R-:W-:Y:S02]  /*7990*/  IADD3.X R22, R17, UR11, RZ, P6, !PT ;  /* 0x0000000b11167c10 */ /* 0x000fe4000b7fe4ff */
[----:B------:R-:W-:Y:S02]  /*79a0*/  IADD3.X R152, R152, UR11, RZ, P5, !PT ;  /* 0x0000000b98987c10 */ /* 0x000fe4000affe4ff */
[----:B------:R-:W-:Y:S02]  /*79b0*/  IADD3 R17, P5, R67, UR10, RZ ;  /* 0x0000000a43117c10 */ /* 0x000fe4000ffbe0ff */
[----:B------:R-:W-:Y:S02]  /*79c0*/  IADD3.X R18, R70, UR11, RZ, P3, !PT ;  /* 0x0000000b46127c10 */ /* 0x000fe40009ffe4ff */
[----:B------:R-:W-:-:S02]  /*79d0*/  IADD3.X R154, R154, UR11, RZ, P4, !PT ;  /* 0x0000000b9a9a7c10 */ /* 0x000fc4000a7fe4ff */
[----:B------:R-:W-:Y:S02]  /*79e0*/  IADD3 R11, P3, R71, UR10, RZ ;  /* 0x0000000a470b7c10 */ /* 0x000fe4000ff7e0ff */
[----:B------:R-:W-:Y:S02]  /*79f0*/  IADD3.X R20, R69, UR11, RZ, P2, !PT ;  /* 0x0000000b45147c10 */ /* 0x000fe400097fe4ff */
[----:B------:R-:W-:Y:S02]  /*7a00*/  IADD3 R19, P4, R65, UR10, RZ ;  /* 0x0000000a41137c10 */ /* 0x000fe4000ff9e0ff */
[----:B------:R-:W-:Y:S02]  /*7a10*/  IADD3 R13, P2, R13, UR10, RZ ;  /* 0x0000000a0d0d7c10 */ /* 0x000fe4000ff5e0ff */
[----:B------:R-:W-:Y:S02]  /*7a20*/  IADD3.X R162, R162, UR11, RZ, P5, !PT ;  /* 0x0000000ba2a27c10 */ /* 0x000fe4000affe4ff */
[----:B------:R-:W-:-:S02]  /*7a30*/  IADD3 R155, P5, R155, UR10, RZ ;  /* 0x0000000a9b9b7c10 */ /* 0x000fc4000ffbe0ff */
[----:B------:R-:W-:Y:S02]  /*7a40*/  IADD3.X R156, R156, UR11, RZ, P3, !PT ;  /* 0x0000000b9c9c7c10 */ /* 0x000fe40009ffe4ff */
[----:B------:R-:W-:Y:S02]  /*7a50*/  IADD3.X R164, R164, UR11, RZ, P4, !PT ;  /* 0x0000000ba4a47c10 */ /* 0x000fe4000a7fe4ff */
[----:B------:R-:W-:Y:S02]  /*7a60*/  IADD3 R21, P3, R68, UR10, RZ ;  /* 0x0000000a44157c10 */ /* 0x000fe4000ff7e0ff */
[----:B------:R-:W-:Y:S02]  /*7a70*/  IADD3.X R158, R23, UR11, RZ, P2, !PT ;  /* 0x0000000b179e7c10 */ /* 0x000fe400097fe4ff */
[----:B------:R-:W-:Y:S02]  /*7a80*/  IADD3 R157, P4, R157, UR10, RZ ;  /* 0x0000000a9d9d7c10 */ /* 0x000fe4000ff9e0ff */
[----:B------:R-:W-:-:S02]  /*7a90*/  IADD3 R23, P2, R66, UR10, RZ ;  /* 0x0000000a42177c10 */ /* 0x000fc4000ff5e0ff */
[----:B------:R-:W-:Y:S02]  /*7aa0*/  IADD3 R15, P6, R72, UR10, RZ ;  /* 0x0000000a480f7c10 */ /* 0x000fe4000ffde0ff */
[----:B------:R-:W-:Y:S02]  /*7ab0*/  IADD3.X R172, R172, UR11, RZ, P5, !PT ;  /* 0x0000000bacac7c10 */ /* 0x000fe4000affe4ff */
[----:B------:R-:W-:Y:S02]  /*7ac0*/  IADD3 R165, P5, R165, UR10, RZ ;  /* 0x0000000aa5a57c10 */ /* 0x000fe4000ffbe0ff */
[----:B------:R-:W-:Y:S02]  /*7ad0*/  IADD3.X R166, R166, UR11, RZ, P3, !PT ;  /* 0x0000000ba6a67c10 */ /* 0x000fe40009ffe4ff */
[----:B------:R-:W-:Y:S02]  /*7ae0*/  IADD3.X R174, R174, UR11, RZ, P4, !PT ;  /* 0x0000000baeae7c10 */ /* 0x000fe4000a7fe4ff */
[----:B------:R-:W-:-:S02]  /*7af0*/  IADD3 R159, P3, R159, UR10, RZ ;  /* 0x0000000a9f9f7c10 */ /* 0x000fc4000ff7e0ff */
[----:B------:R-:W-:Y:S02]  /*7b00*/  IADD3.X R168, R168, UR11, RZ, P2, !PT ;  /* 0x0000000ba8a87c10 */ /* 0x000fe400097fe4ff */
[----:B------:R-:W-:Y:S02]  /*7b10*/  IADD3 R167, P4, R167, UR10, RZ ;  /* 0x0000000aa7a77c10 */ /* 0x000fe4000ff9e0ff */
[----:B------:R-:W-:Y:S02]  /*7b20*/  IADD3.X R160, R160, UR11, RZ, P6, !PT ;  /* 0x0000000ba0a07c10 */ /* 0x000fe4000b7fe4ff */
[----:B------:R-:W-:Y:S02]  /*7b30*/  IADD3 R161, P2, R161, UR10, RZ ;  /* 0x0000000aa1a17c10 */ /* 0x000fe4000ff5e0ff */
[----:B------:R-:W-:Y:S02]  /*7b40*/  IADD3 R153, P6, R153, UR10, RZ ;  /* 0x0000000a99997c10 */ /* 0x000fe4000ffde0ff */
[----:B------:R-:W-:-:S02]  /*7b50*/  IADD3.X R178, R178, UR11, RZ, P5, !PT ;  /* 0x0000000bb2b27c10 */ /* 0x000fc4000affe4ff */
[----:B------:R-:W-:Y:S02]  /*7b60*/  IADD3 R193, P5, R193, UR10, RZ ;  /* 0x0000000ac1c17c10 */ /* 0x000fe4000ffbe0ff */
[----:B------:R-:W-:Y:S02]  /*7b70*/  IADD3.X R175, R175, UR11, RZ, P3, !PT ;  /* 0x0000000bafaf7c10 */ /* 0x000fe40009ffe4ff */
[----:B------:R-:W-:Y:S02]  /*7b80*/  IADD3.X R179, R179, UR11, RZ, P4, !PT ;  /* 0x0000000bb3b37c10 */ /* 0x000fe4000a7fe4ff */
[----:B------:R-:W-:Y:S02]  /*7b90*/  IADD3 R169, P3, R169, UR10, RZ ;  /* 0x0000000aa9a97c10 */ /* 0x000fe4000ff7e0ff */
[----:B------:R-:W-:Y:S02]  /*7ba0*/  IADD3.X R176, R176, UR11, RZ, P2, !PT ;  /* 0x0000000bb0b07c10 */ /* 0x000fe400097fe4ff */
[----:B------:R-:W-:-:S02]  /*7bb0*/  IADD3 R195, P4, R195, UR10, RZ ;  /* 0x0000000ac3c37c10 */ /* 0x000fc4000ff9e0ff */
[----:B------:R-:W-:Y:S02]  /*7bc0*/  IADD3.X R170, R170, UR11, RZ, P6, !PT ;  /* 0x0000000baaaa7c10 */ /* 0x000fe4000b7fe4ff */
[----:B------:R-:W-:Y:S02]  /*7bd0*/  IADD3 R171, P2, R171, UR10, RZ ;  /* 0x0000000aabab7c10 */ /* 0x000fe4000ff5e0ff */
[----:B------:R-:W-:Y:S02]  /*7be0*/  IADD3 R163, P6, R163, UR10, RZ ;  /* 0x0000000aa3a37c10 */ /* 0x000fe4000ffde0ff */
[----:B------:R-:W-:Y:S02]  /*7bf0*/  IADD3.X R192, R192, UR11, RZ, P5, !PT ;  /* 0x0000000bc0c07c10 */ /* 0x000fe4000affe4ff */
[----:B------:R-:W-:Y:S02]  /*7c00*/  IADD3 R203, P5, R203, UR10, RZ ;  /* 0x0000000acbcb7c10 */ /* 0x000fe4000ffbe0ff */
[----:B------:R-:W-:-:S02]  /*7c10*/  IADD3.X R180, R180, UR11, RZ, P3, !PT ;  /* 0x0000000bb4b47c10 */ /* 0x000fc40009ffe4ff */
[----:B------:R-:W-:Y:S02]  /*7c20*/  IADD3.X R194, R194, UR11, RZ, P4, !PT ;  /* 0x0000000bc2c27c10 */ /* 0x000fe4000a7fe4ff */
[----:B------:R-:W-:Y:S02]  /*7c30*/  IADD3 R197, P3, R197, UR10, RZ ;  /* 0x0000000ac5c57c10 */ /* 0x000fe4000ff7e0ff */
[----:B------:R-:W-:Y:S02]  /*7c40*/  IADD3.X R181, R181, UR11, RZ, P2, !PT ;  /* 0x0000000bb5b57c10 */ /* 0x000fe400097fe4ff */
[----:B------:R-:W-:Y:S02]  /*7c50*/  IADD3 R205, P4, R205, UR10, RZ ;  /* 0x0000000acdcd7c10 */ /* 0x000fe4000ff9e0ff */
[----:B------:R-:W-:Y:S02]  /*7c60*/  IADD3.X R177, R177, UR11, RZ, P6, !PT ;  /* 0x0000000bb1b17c10 */ /* 0x000fe4000b7fe4ff */
        /* <DEDUP_REMOVED lines=50> */
[----:B------:R-:W-:Y:S01]  /*7f90*/  IADD3 R249, P2, R51, UR10, RZ ;  /* 0x0000000a33f97c10 */ /* 0x000fe2000ff5e0ff */
[----:B------:R1:W-:Y:S01]  /*7fa0*/  STL [R1+0x4], R188 ;  /* 0x000004bc01007387 */ /* 0x0003e20000100800 */
[----:B------:R-:W-:Y:S02]  /*7fb0*/  IADD3 R241, P6, R55, UR10, RZ ;  /* 0x0000000a37f17c10 */ /* 0x000fe4000ffde0ff */
[----:B------:R-:W-:Y:S01]  /*7fc0*/  IADD3.X R246, R39, UR11, RZ, P3, !PT ;  /* 0x0000000b27f67c10 */ /* 0x000fe20009ffe4ff */
[----:B------:R-:W2:Y:S01]  /*7fd0*/  LDL R189, [R1+0x58] ;  /* 0x0000580001bd7983 */ /* 0x000ea20000100800 */
[----:B------:R-:W-:Y:S02]  /*7fe0*/  IADD3 R251, P3, R45, UR10, RZ ;  /* 0x0000000a2dfb7c10 */ /* 0x000fe4000ff7e0ff */
[----:B------:R-:W-:Y:S01]  /*7ff0*/  IADD3.X R248, R38, UR11, RZ, P2, !PT ;  /* 0x0000000b26f87c10 */ /* 0x000fe200097fe4ff */
[----:B-1----:R-:W3:Y:S01]  /*8000*/  LDL R188, [R1+0x54] ;  /* 0x0000540001bc7983 */ /* 0x002ee20000100800 */
[----:B------:R-:W-:-:S03]  /*8010*/  IADD3.X R240, R46, UR11, RZ, P6, !PT ;  /* 0x0000000b2ef07c10 */ /* 0x000fc6000b7fe4ff */
[----:B------:R1:W-:Y:S01]  /*8020*/  STL [R1+0xc], R184 ;  /* 0x00000cb801007387 */ /* 0x0003e20000100800 */
[----:B------:R-:W-:-:S03]  /*8030*/  IADD3 R252, P6, R48, UR10, RZ ;  /* 0x0000000a30fc7c10 */ /* 0x000fc6000ffde0ff */
[----:B------:R-:W4:Y:S04]  /*8040*/  LDL R190, [R1+0x5c] ;  /* 0x00005c0001be7983 */ /* 0x000f280000100800 */
[----:B------:R-:W4:Y:S01]  /*8050*/  LDL R191, [R1+0x64] ;  /* 0x0000640001bf7983 */ /* 0x000f220000100800 */
[----:B-1----:R-:W-:-:S03]  /*8060*/  IADD3 R184, P2, R40, UR10, RZ ;  /* 0x0000000a28b87c10 */ /* 0x002fc6000ff5e0ff */
[----:B------:R1:W-:Y:S04]  /*8070*/  STL [R1+0x14], R251 ;  /* 0x000014fb01007387 */ /* 0x0003e80000100800 */
[----:B------:R1:W-:Y:S02]  /*8080*/  STL [R1+0x1c], R184 ;  /* 0x00001cb801007387 */ /* 0x0003e40000100800 */
[----:B-1----:R-:W-:Y:S02]  /*8090*/  IADD3.X R251, R35, UR11, RZ, P6, !PT ;  /* 0x0000000b23fb7c10 */ /* 0x002fe4000b7fe4ff */
[----:B------:R-:W-:-:S05]  /*80a0*/  IADD3 R184, P6, R36, UR10, RZ ;  /* 0x0000000a24b87c10 */ /* 0x000fca000ffde0ff */
[----:B------:R1:W-:Y:S02]  /*80b0*/  STL [R1+0x24], R184 ;  /* 0x000024b801007387 */ /* 0x0003e40000100800 */
[----:B-1----:R-:W-:-:S05]  /*80c0*/  IADD3.X R184, R34, UR11, RZ, P5, !PT ;  /* 0x0000000b22b87c10 */ /* 0x002fca000affe4ff */
[----:B------:R1:W-:Y:S02]  /*80d0*/  STL [R1], R184 ;  /* 0x000000b801007387 */ /* 0x0003e40000100800 */
[----:B-1----:R-:W-:-:S05]  /*80e0*/  IADD3 R184, P5, R41, UR10, RZ ;  /* 0x0000000a29b87c10 */ /* 0x002fca000ffbe0ff */
[----:B------:R1:W-:Y:S02]  /*80f0*/  STL [R1+0x2c], R184 ;  /* 0x00002cb801007387 */ /* 0x0003e40000100800 */
[----:B-1----:R-:W-:-:S05]  /*8100*/  IADD3.X R184, R32, UR11, RZ, P4, !PT ;  /* 0x0000000b20b87c10 */ /* 0x002fca000a7fe4ff */
[----:B------:R1:W-:Y:S02]  /*8110*/  STL [R1+0x8], R184 ;  /* 0x000008b801007387 */ /* 0x0003e40000100800 */
        /* <DEDUP_REMOVED lines=12> */
[----:B-1----:R-:W-:-:S05]  /*81e0*/  IADD3.X R184, R26, UR11, RZ, P5, !PT ;  /* 0x0000000b1ab87c10 */ /* 0x002fca000affe4ff */
[----:B------:R1:W-:Y:S02]  /*81f0*/  STL [R1+0x28], R184 ;  /* 0x000028b801007387 */ /* 0x0003e40000100800 */
[----:B-1----:R-:W-:Y:S02]  /*8200*/  IADD3.X R184, R250, UR11, RZ, P4, !PT ;  /* 0x0000000bfab87c10 */ /* 0x002fe4000a7fe4ff */
[----:B------:R-:W4:Y:S01]  /*8210*/  LDL R250, [R1+0x60] ;  /* 0x0000600001fa7983 */ /* 0x000f220000100800 */
[----:B------:R-:W-:-:S03]  /*8220*/  SHF.R.S32.HI R131, RZ, 0x1f, R3 ;  /* 0x0000001fff837819 */ /* 0x000fc60000011403 */
[----:B------:R1:W-:Y:S01]  /*8230*/  STL [R1+0x30], R184 ;  /* 0x000030b801007387 */ /* 0x0003e20000100800 */
[C-C-:B------:R-:W-:Y:S02]  /*8240*/  LEA.HI.X R24, R3.reuse, R24, R131.reuse, 0x3, P1 ;  /* 0x0000001803187211 */ /* 0x140fe400008f1c83 */
[----:B------:R-:W-:Y:S02]  /*8250*/  SHF.L.U64.HI R3, R3, 0x2, R131 ;  /* 0x0000000203037819 */ /* 0x000fe40000010283 */
[----:B-1----:R-:W-:-:S05]  /*8260*/  IADD3.X R184, R27, UR11, RZ, P3, !PT ;  /* 0x0000000b1bb87c10 */ /* 0x002fca0009ffe4ff */
[----:B------:R1:W-:Y:S02]  /*8270*/  STL [R1+0x38], R184 ;  /* 0x000038b801007387 */ /* 0x0003e40000100800 */
[----:B-1----:R-:W-:-:S05]  /*8280*/  IADD3.X R184, R28, UR11, RZ, P2, !PT ;  /* 0x0000000b1cb87c10 */ /* 0x002fca00097fe4ff */
[----:B------:R-:W-:Y:S04]  /*8290*/  STL [R1+0x40], R184 ;  /* 0x000040b801007387 */ /* 0x000fe80000100800 */
[----:B------:R1:W-:Y:S02]  /*82a0*/  STL [R1+0x84], R3 ;  /* 0x0000840301007387 */ /* 0x0003e40000100800 */
[----:B-1----:R-:W1:Y:S01]  /*82b0*/  S2R R3, SR_TID.X ;  /* 0x0000000000037919 */ /* 0x002e620000002100 */
[----:B------:R-:W-:Y:S02]  /*82c0*/  IADD3 R183, P0, R183, UR8, RZ ;  /* 0x00000008b7b77c10 */ /* 0x000fe4000ff1e0ff */
[----:B------:R-:W-:Y:S02]  /*82d0*/  CS2R R26, SRZ ;  /* 0x00000000001a7805 */ /* 0x000fe4000001ff00 */
[C---:B------:R-:W-:Y:S01]  /*82e0*/  SHF.L.U64.HI R185, R186.reuse, 0x2, R185 ;  /* 0x00000002bab97819 */ /* 0x040fe200000102b9 */
[----:B------:R-:W-:Y:S01]  /*82f0*/  IMAD.SHL.U32 R186, R186, 0x4, RZ ;  /* 0x00000004baba7824 */ /* 0x000fe200078e00ff */
[----:B------:R-:W-:-:S02]  /*8300*/  IADD3.X R184, R24, UR9, RZ, P0, !PT ;  /* 0x0000000918b87c10 */ /* 0x000fc400087fe4ff */
[----:B------:R-:W-:Y:S02]  /*8310*/  CS2R R24, SRZ ;  /* 0x0000000000187805 */ /* 0x000fe4000001ff00 */
[----:B------:R-:W-:Y:S02]  /*8320*/  CS2R R28, SRZ ;  /* 0x00000000001c7805 */ /* 0x000fe4000001ff00 */
[----:B------:R-:W-:Y:S02]  /*8330*/  CS2R R30, SRZ ;  /* 0x00000000001e7805 */ /* 0x000fe4000001ff00 */
[----:B--2---:R-:W-:Y:S02]  /*8340*/  SHF.R.S32.HI R134, RZ, 0x1f, R189 ;  /* 0x0000001fff867819 */ /* 0x004fe400000114bd */
[----:B---3--:R-:W-:Y:S02]  /*8350*/  SHF.R.S32.HI R133, RZ, 0x1f, R188 ;  /* 0x0000001fff857819 */ /* 0x008fe400000114bc */
[----:B----4-:R-:W-:-:S02]  /*8360*/  SHF.R.S32.HI R135, RZ, 0x1f, R190 ;  /* 0x0000001fff877819 */ /* 0x010fc400000114be */
[----:B------:R-:W-:Y:S02]  /*8370*/  SHF.R.S32.HI R136, RZ, 0x1f, R191 ;  /* 0x0000001fff887819 */ /* 0x000fe400000114bf */
[----:B------:R-:W-:Y:S02]  /*8380*/  SHF.L.U64.HI R190, R190, 0x2, R135 ;  /* 0x00000002bebe7819 */ /* 0x000fe40000010287 */
[----:B-1----:R-:W-:Y:S02]  /*8390*/  SHF.R.U32.HI R3, RZ, 0x6, R3 ;  /* 0x00000006ff037819 */ /* 0x002fe40000011603 */
        /* <DEDUP_REMOVED lines=49> */
[----:B------:R-:W-:Y:S02]  /*86b0*/  SGXT.U32 R3, R3, 0x1 ;  /* 0x000000010303781a */ /* 0x000fe40000000000 */
[----:B------:R-:W-:-:S02]  /*86c0*/  CS2R R138, SRZ ;  /* 0x00000000008a7805 */ /* 0x000fc4000001ff00 */
[----:B------:R-:W-:Y:S02]  /*86d0*/  CS2R R140, SRZ ;  /* 0x00000000008c7805 */ /* 0x000fe4000001ff00 */
[----:B------:R-:W-:Y:S02]  /*86e0*/  CS2R R142, SRZ ;  /* 0x00000000008e7805 */ /* 0x000fe4000001ff00 */
[----:B------:R-:W-:Y:S02]  /*86f0*/  CS2R R144, SRZ ;  /* 0x0000000000907805 */ /* 0x000fe4000001ff00 */
[----:B------:R-:W-:Y:S02]  /*8700*/  CS2R R146, SRZ ;  /* 0x0000000000927805 */ /* 0x000fe4000001ff00 */
[----:B------:R-:W-:Y:S02]  /*8710*/  CS2R R148, SRZ ;  /* 0x0000000000947805 */ /* 0x000fe4000001ff00 */
[----:B------:R-:W-:Y:S01]  /*8720*/  CS2R R150, SRZ ;  /* 0x0000000000967805 */ /* 0x000fe2000001ff00 */
[----:B------:R-:W-:Y:S01]  /*8730*/  UIADD3 UR12, UR12, -0x40, URZ ;  /* 0xffffffc00c0c7890 */ /* 0x000fe2000fffe03f */
[----:B------:R-:W-:Y:S01]  /*8740*/  UMOV UR13, 0x1 ;  /* 0x00000001000d7882 */ /* 0x000fe20000000000 */
[----:B------:R-:W-:Y:S01]  /*8750*/  UMOV UR14, 0xffffffff ;  /* 0xffffffff000e7882 */ /* 0x000fe20000000000 */
[----:B------:R-:W-:Y:S01]  /*8760*/  UMOV UR4, URZ ;  /* 0x0000003f00047c82 */ /* 0x000fe20008000000 */
[----:B------:R-:W-:-:S04]  /*8770*/  SHF.R.S32.HI R132, RZ, 0x1f, R250 ;  /* 0x0000001fff847819 */ /* 0x000fc800000114fa */
[----:B------:R-:W-:-:S05]  /*8780*/  SHF.L.U64.HI R250, R250, 0x2, R132 ;  /* 0x00000002fafa7819 */ /* 0x000fca0000010284 */
[----:B------:R1:W-:Y:S02]  /*8790*/  STL [R1+0x88], R250 ;  /* 0x000088fa01007387 */ /* 0x0003e40000100800 */
[----:B-1----:R-:W-:Y:S02]  /*87a0*/  SHF.L.U64.HI R250, R188, 0x2, R133 ;  /* 0x00000002bcfa7819 */ /* 0x002fe40000010285 */
[----:B------:R-:W-:Y:S02]  /*87b0*/  SHF.L.U64.HI R188, R189, 0x2, R134 ;  /* 0x00000002bdbc7819 */ /* 0x000fe40000010286 */
[----:B------:R-:W-:Y:S01]  /*87c0*/  SHF.L.U64.HI R189, R191, 0x2, R136 ;  /* 0x00000002bfbd7819 */ /* 0x000fe20000010288 */
[----:B------:R-:W-:Y:S04]  /*87d0*/  STL [R1+0x8c], R250 ;  /* 0x00008cfa01007387 */ /* 0x000fe80000100800 */
[----:B------:R1:W-:Y:S04]  /*87e0*/  STL [R1+0x90], R188 ;  /* 0x000090bc01007387 */ /* 0x0003e80000100800 */
[----:B------:R-:W-:Y:S01]  /*87f0*/  STL [R1+0x94], R190 ;  /* 0x000094be01007387 */ /* 0x000fe20000100800 */
[----:B-1----:R-:W-:-:S03]  /*8800*/  SHF.R.S32.HI R188, RZ, 0x5, R130 ;  /* 0x00000005ffbc7819 */ /* 0x002fc60000011482 */
[----:B------:R-:W-:Y:S04]  /*8810*/  STL [R1+0x98], R189 ;  /* 0x000098bd01007387 */ /* 0x000fe80000100800 */
[----:B------:R1:W-:Y:S02]  /*8820*/  STL [R1+0x50], R188 ;  /* 0x000050bc01007387 */ /* 0x0003e40000100800 */
[----:B-1----:R-:W-:-:S05]  /*8830*/  VIADD R188, R188, 0xfffffffe ;  /* 0xfffffffebcbc7836 */ /* 0x002fca0000000000 */
[----:B------:R1:W-:Y:S01]  /*8840*/  STL [R1+0xd4], R188 ;  /* 0x0000d4bc01007387 */ /* 0x0003e20000100800 */
[----:B------:R-:W-:Y:S02]  /*8850*/  CS2R R130, SRZ ;  /* 0x0000000000827805 */ /* 0x000fe4000001ff00 */
[----:B------:R-:W-:Y:S02]  /*8860*/  CS2R R132, SRZ ;  /* 0x0000000000847805 */ /* 0x000fe4000001ff00 */
[----:B------:R-:W-:Y:S02]  /*8870*/  CS2R R134, SRZ ;  /* 0x0000000000867805 */ /* 0x000fe4000001ff00 */
[----:B------:R-:W-:-:S07]  /*8880*/  CS2R R136, SRZ ;  /* 0x0000000000887805 */ /* 0x000fce000001ff00 */
.L_x_1:
[----:B------:R-:W-:Y:S01]  /*8890*/  UIADD3 UR14, UR14, 0x1, URZ ;  /* 0x000000010e0e7890 */ /* 0x000fe2000fffe03f */
[----:B------:R-:W-:-:S04]  /*88a0*/  DEPBAR.LE SB0, 0x2 ;  /* 0x000080800000791a */ /* 0x000fc80000000000 */
[----:B------:R-:W-:Y:S01]  /*88b0*/  BAR.SYNC.DEFER_BLOCKING 0x0 ;  /* 0x0000000000007b1d */ /* 0x000fe20000010000 */
[----:B------:R-:W-:-:S04]  /*88c0*/  UISETP.GT.AND UP0, UPT, UR14, 0x2, UPT ;  /* 0x000000020e00788c */ /* 0x000fc8000bf04270 */
[----:B------:R-:W-:Y:S01]  /*88d0*/  USEL UR14, UR14, URZ, !UP0 ;  /* 0x0000003f0e0e7287 */ /* 0x000fe2000c000000 */
[----:B-1----:R-:W2:Y:S03]  /*88e0*/  LDL R188, [R1+0xd4] ;  /* 0x0000d40001bc7983 */ /* 0x002ea60000100800 */
[----:B------:R-:W-:Y:S02]  /*88f0*/  ULEA UR5, UR14, UR7, 0xd ;  /* 0x000000070e057291 */ /* 0x000fe4000f8e683f */
[----:B------:R-:W-:Y:S01]  /*8900*/  ULEA UR6, UR14, UR7, 0xf ;  /* 0x000000070e067291 */ /* 0x000fe2000f8e783f */
[----:B------:R-:W3:Y:S01]  /*8910*/  LDL R189, [R1+0x64] ;  /* 0x0000640001bd7983 */ /* 0x000ee20000100800 */
[----:B------:R-:W-:Y:S02]  /*8920*/  UIADD3 UR5, UR5, 0x18000, URZ ;  /* 0x0001800005057890 */ /* 0x000fe4000fffe03f */
[----:B------:R-:W-:Y:S01]  /*8930*/  USHF.R.U32.HI UR6, URZ, 0x4, UR6 ;  /* 0x000000043f067899 */ /* 0x000fe20008011606 */
[----:B------:R-:W4:Y:S01]  /*8940*/  LDL R190, [R1+0x98] ;  /* 0x0000980001be7983 */ /* 0x000f220000100800 */
[----:B------:R-:W-:Y:S01]  /*8950*/  USHF.R.U32.HI UR5, URZ, 0x4, UR5 ;  /* 0x000000043f057899 */ /* 0x000fe20008011605 */
[----:B------:R-:W-:Y:S01]  /*8960*/  ISETP.GE.AND P1, PT, R3, UR12, PT ;  /* 0x0000000c03007c0c */ /* 0x000fe2000bf26270 */
[----:B------:R-:W-:Y:S01]  /*8970*/  USGXT.U32 UR10, UR6, 0xe ;  /* 0x0000000e060a789a */ /* 0x000fe20008000000 */
[----:B-----5:R-:W-:Y:S01]  /*8980*/  STL [R1+0xf8], R0 ;  /* 0x0000f80001007387 */ /* 0x020fe20000100800 */
[----:B------:R-:W-:Y:S01]  /*8990*/  USGXT.U32 UR8, UR5, 0xe ;  /* 0x0000000e0508789a */ /* 0x000fe20008000000 */
[----:B------:R-:W-:Y:S01]  /*89a0*/  UMOV UR11, 0x40000040 ;  /* 0x40000040000b7882 */ /* 0x000fe20000000000 */
[----:B------:R-:W-:Y:S01]  /*89b0*/  WARPGROUP.ARRIVE ;  /* 0x00000000000079c5 */ /* 0x000fe20000000000 */
[----:B------:R-:W-:Y:S01]  /*89c0*/  UMOV UR9, 0x40000040 ;  /* 0x4000004000097882 */ /* 0x000fe20000000000 */
[----:B------:R-:W-:Y:S01]  /*89d0*/  UMOV UR5, URZ ;  /* 0x0000003f00057c82 */ /* 0x000fe20008000000 */
[----:B------:R-:W-:Y:S01]  /*89e0*/  UMOV UR6, URZ ;  /* 0x0000003f00067c82 */ /* 0x000fe20008000000 */
[----:B------:R-:W-:Y:S01]  /*89f0*/  UIADD3 UR13, UR13, 0x1, URZ ;  /* 0x000000010d0d7890 */ /* 0x000fe2000fffe03f */
[----:B------:R-:W4:Y:S02]  /*8a00*/  LDL R3, [R1+0x94] ;  /* 0x0000940001037983 */ /* 0x000f240000100800 */
[----:B------:R-:W-:Y:S01]  /*8a10*/  HGMMA.64x256x8.F32.TF32 R24, gdesc[UR8], R24 ;  /* 0x07e00000081879f0 */ /* 0x000fe20008702818 */
[----:B------:R-:W-:-:S02]  /*8a20*/  UIADD3 UR10, UP1, UR10, 0x2, URZ ;  /* 0x000000020a0a7890 */ /* 0x000fc4000ff3e03f */
[----:B------:R-:W-:Y:S02]  /*8a30*/  UIADD3 UR8, UP0, UR8, 0x2, URZ ;  /* 0x0000000208087890 */ /* 0x000fe4000ff1e03f */
[----:B------:R-:W-:Y:S02]  /*8a40*/  UIADD3.X UR11, UR6, 0x40000040, URZ, UP1, !UPT ;  /* 0x40000040060b7890 */ /* 0x000fe40008ffe43f */
[----:B------:R-:W-:Y:S02]  /*8a50*/  UIADD3.X UR9, UR5, 0x40000040, URZ, UP0, !UPT ;  /* 0x4000004005097890 */ /* 0x000fe400087fe43f */
[----:B------:R-:W-:Y:S02]  /*8a60*/  UIADD3.64 UR22, UR10, 0x2, URZ ;  /* 0x000000020a167897 */ /* 0x000fe4000fffe03f */
[----:B------:R-:W-:-:S15]  /*8a70*/  UIADD3.64 UR20, UR8, 0x2, URZ ;  /* 0x0000000208147897 */ /* 0x000fde000fffe03f */
[----:B------:R-:W-:-:S02]  /*8a80*/  NOP ;  /* 0x0000000000007918 */ /* 0x000fc40000000000 */
[----:B------:R-:W-:Y:S01]  /*8a90*/  HGMMA.64x256x8.F32.TF32 R24, gdesc[UR8], R24 ;  /* 0x07e00000081879f0 */ /* 0x000fe20008702818 */
[----:B------:R-:W-:Y:S01]  /*8aa0*/  UISETP.GT.AND UP0, UPT, UR13, 0x2, UPT ;  /* 0x000000020d00788c */ /* 0x000fe2000bf04270 */
[----:B------:R1:W-:Y:S01]  /*8ab0*/  STL [R1+0xfc], R2 ;  /* 0x0000fc0201007387 */ /* 0x0003e20000100800 */
[----:B------:R-:W-:Y:S02]  /*8ac0*/  UIADD3.64 UR10, UR10, 0x4, URZ ;  /* 0x000000040a0a7897 */ /* 0x000fe4000fffe03f */
[----:B------:R-:W-:Y:S01]  /*8ad0*/  USEL UR13, UR13, URZ, !UP0 ;  /* 0x0000003f0d0d7287 */ /* 0x000fe2000c000000 */
[----:B------:R-:W1:Y:S01]  /*8ae0*/  S2R R191, SR_TID.X ;  /* 0x0000000000bf7919 */ /* 0x000e620000002100 */
[----:B------:R-:W-:Y:S02]  /*8af0*/  UIADD3.64 UR8, UR8, 0x4, URZ ;  /* 0x0000000408087897 */ /* 0x000fe4000fffe03f */
[----:B------:R-:W-:Y:S01]  /*8b00*/  ULEA UR5, UR13, UR7, 0xd ;  /* 0x000000070d057291 */ /* 0x000fe2000f8e683f */
[----:B------:R-:W4:Y:S01]  /*8b10*/  LDL R250, [R1+0x90] ;  /* 0x0000900001fa7983 */ /* 0x000f220000100800 */
[----:B--2---:R-:W-:-:S15]  /*8b20*/  ISETP.LE.AND P0, PT, R188, UR4, PT ;  /* 0x00000004bc007c0c */ /* 0x004fde000bf03270 */
[----:B------:R-:W-:-:S02]  /*8b30*/  NOP ;  /* 0x0000000000007918 */ /* 0x000fc40000000000 */
[----:B------:R-:W-:Y:S01]  /*8b40*/  HGMMA.64x256x8.F32.TF32 R24, gdesc[UR20], R24 ;  /* 0x07e00000141879f0 */ /* 0x000fe20008702818 */
[----:B------:R-:W-:-:S04]  /*8b50*/  SEL R188, RZ, 0x4, P1 ;  /* 0x00000004ffbc7807 */ /* 0x000fc80000800000 */
[----:B------:R-:W-:-:S04]  /*8b60*/  SEL R188, R188, RZ, !P0 ;  /* 0x000000ffbcbc7207 */ /* 0x000fc80004000000 */
[----:B------:R-:W-:Y:S02]  /*8b70*/  ISETP.NE.U32.AND P1, PT, R188, RZ, PT ;  /* 0x000000ffbc00720c */ /* 0x000fe40003f25070 */
[----:B---3--:R-:W-:-:S05]  /*8b80*/  LEA R188, P2, R189, R183, 0x2 ;  /* 0x000000b7bdbc7211 */ /* 0x008fca00078410ff */
[----:B----4-:R-:W-:Y:S02]  /*8b90*/  IMAD.X R189, R184, 0x1, R190, P2 ;  /* 0x00000001b8bd7824 */ /* 0x010fe400010e06be */
[----:B------:R-:W-:Y:S02]  /*8ba0*/  VIADD R190, R2, UR5 ;  /* 0x0000000502be7c36 */ /* 0x000fe40008000000 */
[----:B-1----:R-:W2:Y:S08]  /*8bb0*/  LDL R2, [R1+0x5c] ;  /* 0x00005c0001027983 */ /* 0x002eb00000100800 */
[----:B------:R-:W-:Y:S01]  /*8bc0*/  HGMMA.64x256x8.F32.TF32 R24, gdesc[UR8], R24, gsb0 ;  /* 0x07e00000081879f0 */ /* 0x000fe20008002818 */
[----:B------:R-:W-:-:S04]  /*8bd0*/  SHF.R.U32.HI R191, RZ, 0x6, R191 ;  /* 0x00000006ffbf7819 */ /* 0x000fc800000116bf */
[----:B------:R-:W-:-:S04]  /*8be0*/  SGXT.U32 R191, R191, 0x1 ;  /* 0x00000001bfbf781a */ /* 0x000fc80000000000 */
[----:B------:R-:W-:Y:S01]  /*8bf0*/  LOP3.LUT R191, R191, 0x2, RZ, 0xfc, !PT ;  /* 0x00000002bfbf7812 */ /* 0x000fe200078efcff */
[----:B------:R-:W-:Y:S02]  /*8c00*/  WARPGROUP.DEPBAR.LE gsb0, 0x1 ;  /* 0x00008000000079c5 */ /* 0x000fe40000010100 */
[----:B------:R-:W-:Y:S06]  /*8c10*/  BAR.SYNC.DEFER_BLOCKING 0x0 ;  /* 0x0000000000007b1d */ /* 0x000fec0000010000 */
[----:B------:R-:W-:Y:S01]  /*8c20*/  @!PT LDS RZ, [RZ] ;  /* 0x00000000fffff984 */ /* 0x000fe20000000800 */
[----:B------:R-:W-:Y:S01]  /*8c30*/  @!PT LDS RZ, [RZ] ;  /* 0x00000000fffff984 */ /* 0x000fe20000000800 */
[----:B------:R-:W-:Y:S01]  /*8c40*/  @!PT LDS RZ, [RZ] ;  /* 0x00000000fffff984 */ /* 0x000fe20000000800 */
[----:B------:R1:W-:Y:S01]  /*8c50*/  LDGSTS.E [R190+0x18000], desc[UR16][R188.64], P1 ;  /* 0x18000000bcbe7fae */ /* 0x0003e20008921850 */
[----:B------:R-:W-:-:S03]  /*8c60*/  ISETP.GE.AND P1, PT, R191, UR12, PT ;  /* 0x0000000cbf007c0c */ /* 0x000fc6000bf26270 */
[----:B------:R-:W3:Y:S01]  /*8c70*/  LDL R191, [R1+0xf4] ;  /* 0x0000f40001bf7983 */ /* 0x000ee20000100800 */
[----:B-1----:R-:W-:-:S04]  /*8c80*/  SEL R188, RZ, 0x4, P1 ;  /* 0x00000004ffbc7807 */ /* 0x002fc80000800000 */
[----:B------:R-:W-:-:S04]  /*8c90*/  SEL R188, R188, RZ, !P0 ;  /* 0x000000ffbcbc7207 */ /* 0x000fc80004000000 */
[----:B------:R-:W-:Y:S02]  /*8ca0*/  ISETP.NE.U32.AND P1, PT, R188, RZ, PT ;  /* 0x000000ffbc00720c */ /* 0x000fe40003f25070 */
[----:B--2---:R-:W-:Y:S02]  /*8cb0*/  LEA R188, P2, R2, R183, 0x2 ;  /* 0x000000b702bc7211 */ /* 0x004fe400078410ff */
[----:B------:R-:W2:Y:S03]  /*8cc0*/  LDL R2, [R1+0x8c] ;  /* 0x00008c0001027983 */ /* 0x000ea60000100800 */
[----:B------:R-:W-:Y:S02]  /*8cd0*/  IMAD.X R189, R184, 0x1, R3, P2 ;  /* 0x00000001b8bd7824 */ /* 0x000fe400010e0603 */
[----:B------:R-:W4:Y:S04]  /*8ce0*/  LDL R3, [R1+0x54] ;  /* 0x0000540001037983 */ /* 0x000f280000100800 */
[----:B------:R1:W-:Y:S04]  /*8cf0*/  LDGSTS.E [R190+0x18008], desc[UR16][R188.64], P1 ;  /* 0x18008000bcbe7fae */ /* 0x0003e80008921850 */
[----:B------:R-:W2:Y:S01]  /*8d00*/  LDL R189, [R1+0x58] ;  /* 0x0000580001bd7983 */ /* 0x000ea20000100800 */
[----:B------:R-:W1:Y:S02]  /*8d10*/  S2R R0, SR_TID.X ;  /* 0x0000000000007919 */ /* 0x000e640000002100 */
[----:B-1----:R-:W-:-:S04]  /*8d20*/  SHF.R.U32.HI R0, RZ, 0x6, R0 ;  /* 0x00000006ff007819 */ /* 0x002fc80000011600 */
[----:B------:R-:W-:-:S04]  /*8d30*/  SGXT.U32 R0, R0, 0x1 ;  /* 0x000000010000781a */ /* 0x000fc80000000000 */
[----:B------:R-:W-:-:S04]  /*8d40*/  LOP3.LUT R0, R0, 0x4, RZ, 0xfc, !PT ;  /* 0x0000000400007812 */ /* 0x000fc800078efcff */
[----:B------:R-:W-:Y:S02]  /*8d50*/  ISETP.GE.AND P1, PT, R0, UR12, PT ;  /* 0x0000000c00007c0c */ /* 0x000fe4000bf26270 */
[----:B------:R-:W1:Y:S02]  /*8d60*/  S2R R0, SR_TID.X ;  /* 0x0000000000007919 */ /* 0x000e640000002100 */
[----:B------:R-:W-:-:S04]  /*8d70*/  SEL R188, RZ, 0x4, P1 ;  /* 0x00000004ffbc7807 */ /* 0x000fc80000800000 */
[----:B------:R-:W-:-:S04]  /*8d80*/  SEL R188, R188, RZ, !P0 ;  /* 0x000000ffbcbc7207 */ /* 0x000fc80004000000 */
[----:B------:R-:W-:Y:S02]  /*8d90*/  ISETP.NE.U32.AND P1, PT, R188, RZ, PT ;  /* 0x000000ffbc00720c */ /* 0x000fe40003f25070 */
[----:B-1----:R-:W-:-:S04]  /*8da0*/  SHF.R.U32.HI R0, RZ, 0x6, R0 ;  /* 0x00000006ff007819 */ /* 0x002fc80000011600 */
[----:B------:R-:W-:-:S04]  /*8db0*/  SGXT.U32 R0, R0, 0x1 ;  /* 0x000000010000781a */ /* 0x000fc80000000000 */
[----:B------:R-:W-:Y:S01]  /*8dc0*/  LOP3.LUT R0, R0, 0x6, RZ, 0xfc, !PT ;  /* 0x0000000600007812 */ /* 0x000fe200078efcff */
[----:B---3--:R-:W-:Y:S02]  /*8dd0*/  VIADD R190, R191, UR5 ;  /* 0x00000005bfbe7c36 */ /* 0x008fe40008000000 */
[----:B------:R-:W3:Y:S01]  /*8de0*/  LDL R191, [R1+0xf0] ;  /* 0x0000f00001bf7983 */ /* 0x000ee20000100800 */
[----:B--2---:R-:W-:-:S05]  /*8df0*/  LEA R188, P2, R189, R183, 0x2 ;  /* 0x000000b7bdbc7211 */ /* 0x004fca00078410ff */
[----:B------:R-:W-:Y:S02]  /*8e00*/  IMAD.X R189, R184, 0x1, R250, P2 ;  /* 0x00000001b8bd7824 */ /* 0x000fe400010e06fa */
[----:B------:R-:W2:Y:S04]  /*8e10*/  LDL R250, [R1+0x88] ;  /* 0x0000880001fa7983 */ /* 0x000ea80000100800 */
[----:B------:R1:W-:Y:S01]  /*8e20*/  LDGSTS.E [R190+0x18000], desc[UR16][R188.64], P1 ;  /* 0x18000000bcbe7fae */ /* 0x0003e20008921850 */
[----:B------:R-:W-:-:S04]  /*8e30*/  ISETP.GE.AND P1, PT, R0, UR12, PT ;  /* 0x0000000c00007c0c */ /* 0x000fc8000bf26270 */
[----:B-1----:R-:W-:-:S04]  /*8e40*/  SEL R188, RZ, 0x4, P1 ;  /* 0x00000004ffbc7807 */ /* 0x002fc80000800000 */
[----:B------:R-:W-:-:S04]  /*8e50*/  SEL R188, R188, RZ, !P0 ;  /* 0x000000ffbcbc7207 */ /* 0x000fc80004000000 */
[----:B------:R-:W-:Y:S02]  /*8e60*/  ISETP.NE.U32.AND P1, PT, R188, RZ, PT ;  /* 0x000000ffbc00720c */ /* 0x000fe40003f25070 */
[----:B----4-:R-:W-:Y:S02]  /*8e70*/  LEA R188, P2, R3, R183, 0x2 ;  /* 0x000000b703bc7211 */ /* 0x010fe400078410ff */
[----:B------:R-:W4:Y:S03]  /*8e80*/  LDL R3, [R1+0x80] ;  /* 0x0000800001037983 */ /* 0x000f260000100800 */
        /* <DEDUP_REMOVED lines=26> */
[----:B----4-:R-:W-:Y:S02]  /*9030*/  IADD3 R188, P2, R3, R183, RZ ;  /* 0x000000b703bc7210 */ /* 0x010fe40007f5e0ff */
        /* <DEDUP_REMOVED lines=19> */
[----:B--2---:R-:W-:-:S05]  /*9170*/  IADD3 R188, P2, R189, R183, RZ ;  /* 0x000000b7bdbc7210 */ /* 0x004fca0007f5e0ff */
[----:B------:R-:W-:Y:S02]  /*9180*/  IMAD.X R189, R184, 0x1, R250, P2 ;  /* 0x00000001b8bd7824 */ /* 0x000fe400010e06fa */
[----:B------:R-:W2:Y:S04]  /*9190*/  LDL R250, [R1+0xa8] ;  /* 0x0000a80001fa7983 */ /* 0x000ea80000100800 */
[----:B------:R1:W-:Y:S01]  /*91a0*/  LDGSTS.E [R190+0x18000], desc[UR16][R188.64], P1 ;  /* 0x18000000bcbe7fae */ /* 0x0003e20008921850 */
[----:B------:R-:W-:-:S04]  /*91b0*/  ISETP.GE.AND P1, PT, R0, UR12, PT ;  /* 0x0000000c00007c0c */ /* 0x000fc8000bf26270 */
[----:B-1----:R-:W-:-:S04]  /*91c0*/  SEL R188, RZ, 0x4, P1 ;  /* 0x00000004ffbc7807 */ /* 0x002fc80000800000 */
[----:B------:R-:W-:-:S04]  /*91d0*/  SEL R188, R188, RZ, !P0 ;  /* 0x000000ffbcbc7207 */ /* 0x000fc80004000000 */
[----:B------:R-:W-:Y:S02]  /*91e0*/  ISETP.NE.U32.AND P1, PT, R188, RZ, PT ;  /* 0x000000ffbc00720c */ /* 0x000fe40003f25070 */
[----:B----4-:R-:W-:Y:S01]  /*91f0*/  IADD3 R188, P2, R3, R183, RZ ;  /* 0x000000b703bc7210 */ /* 0x010fe20007f5e0ff */
[----:B------:R-:W1:Y:S04]  /*9200*/  S2R R0, SR_TID.X ;  /* 0x0000000000007919 */ /* 0x000e680000002100 */
[----:B------:R-:W-:Y:S02]  /*9210*/  IMAD.X R189, R184, 0x1, R2, P2 ;  /* 0x00000001b8bd7824 */ /* 0x000fe400010e0602 */
[----:B------:R-:W4:Y:S04]  /*9220*/  LDL R2, [R1+0x70] ;  /* 0x0000700001027983 */ /* 0x000f280000100800 */
[----:B------:R1:W-:Y:S04]  /*9230*/  LDGSTS.E [R190+0x18008], desc[UR16][R188.64], P1 ;  /* 0x18008000bcbe7fae */ /* 0x0003e80008921850 */
[----:B------:R-:W2:Y:S01]  /*9240*/  LDL R189, [R1+0x74] ;  /* 0x0000740001bd7983 */ /* 0x000ea20000100800 */
[----:B-1----:R-:W-:-:S03]  /*9250*/  SHF.R.U32.HI R3, RZ, 0x6, R0 ;  /* 0x00000006ff037819 */ /* 0x002fc60000011600 */
[----:B------:R-:W4:Y:S01]  /*9260*/  LDL R0, [R1+0xa4] ;  /* 0x0000a40001007983 */ /* 0x000f220000100800 */
        /* <DEDUP_REMOVED lines=10> */
[----:B---3--:R-:W-:Y:S01]  /*9310*/  VIADD R190, R191, UR5 ;  /* 0x00000005bfbe7c36 */ /* 0x008fe20008000000 */
[----:B--2---:R-:W-:-:S05]  /*9320*/  IADD3 R188, P2, R189, R183, RZ ;  /* 0x000000b7bdbc7210 */ /* 0x004fca0007f5e0ff */
[----:B------:R-:W-:Y:S01]  /*9330*/  IMAD.X R189, R184, 0x1, R250, P2 ;  /* 0x00000001b8bd7824 */ /* 0x000fe200010e06fa */
[----:B------:R-:W1:Y:S04]  /*9340*/  S2R R191, SR_TID.X ;  /* 0x0000000000bf7919 */ /* 0x000e680000002100 */
[----:B------:R2:W-:Y:S01]  /*9350*/  LDGSTS.E [R190+0x18000], desc[UR16][R188.64], P1 ;  /* 0x18000000bcbe7fae */ /* 0x0005e20008921850 */
[----:B------:R-:W-:-:S03]  /*9360*/  ISETP.GE.AND P1, PT, R3, UR12, PT ;  /* 0x0000000c03007c0c */ /* 0x000fc6000bf26270 */
[----:B------:R-:W3:Y:S04]  /*9370*/  LDL R3, [R1+0xe4] ;  /* 0x0000e40001037983 */ /* 0x000ee80000100800 */
[----:B------:R-:W3:Y:S01]  /*9380*/  LDL R250, [R1+0x68] ;  /* 0x0000680001fa7983 */ /* 0x000ee20000100800 */
[----:B--2---:R-:W-:-:S04]  /*9390*/  SEL R188, RZ, 0x4, P1 ;  /* 0x00000004ffbc7807 */ /* 0x004fc80000800000 */
[----:B------:R-:W-:-:S04]  /*93a0*/  SEL R188, R188, RZ, !P0 ;  /* 0x000000ffbcbc7207 */ /* 0x000fc80004000000 */
[----:B------:R-:W-:Y:S02]  /*93b0*/  ISETP.NE.U32.AND P1, PT, R188, RZ, PT ;  /* 0x000000ffbc00720c */ /* 0x000fe40003f25070 */
[----:B----4-:R-:W-:-:S05]  /*93c0*/  IADD3 R188, P2, R2, R183, RZ ;  /* 0x000000b702bc7210 */ /* 0x010fca0007f5e0ff */
[----:B------:R-:W-:-:S06]  /*93d0*/  IMAD.X R189, R184, 0x1, R0, P2 ;  /* 0x00000001b8bd7824 */ /* 0x000fcc00010e0600 */
[----:B------:R2:W-:Y:S04]  /*93e0*/  LDGSTS.E [R190+0x18008], desc[UR16][R188.64], P1 ;  /* 0x18008000bcbe7fae */ /* 0x0005e80008921850 */
[----:B------:R-:W4:Y:S04]  /*93f0*/  LDL R189, [R1+0x6c] ;  /* 0x00006c0001bd7983 */ /* 0x000f280000100800 */
[----:B------:R-:W3:Y:S01]  /*9400*/  LDL R190, [R1+0xa0] ;  /* 0x0000a00001be7983 */ /* 0x000ee20000100800 */
[----:B-1----:R-:W-:-:S03]  /*9410*/  SHF.R.U32.HI R0, RZ, 0x6, R191 ;  /* 0x00000006ff007819 */ /* 0x002fc600000116bf */
[----:B------:R-:W3:Y:S01]  /*9420*/  LDL R191, [R1+0x9c] ;  /* 0x00009c0001bf7983 */ /* 0x000ee20000100800 */
[----:B------:R-:W1:Y:S01]  /*9430*/  S2R R2, SR_TID.X ;  /* 0x0000000000027919 */ /* 0x000e620000002100 */
[----:B------:R-:W-:-:S04]  /*9440*/  SGXT.U32 R0, R0, 0x1 ;  /* 0x000000010000781a */ /* 0x000fc80000000000 */
[----:B------:R-:W-:-:S04]  /*9450*/  LOP3.LUT R0, R0, 0x14, RZ, 0xfc, !PT ;  /* 0x0000001400007812 */ /* 0x000fc800078efcff */
[----:B------:R-:W-:Y:S02]  /*9460*/  ISETP.GE.AND P1, PT, R0, UR12, PT ;  /* 0x0000000c00007c0c */ /* 0x000fe4000bf26270 */
[----:B------:R-:W3:Y:S02]  /*9470*/  LDL R0, [R1+0xe0] ;  /* 0x0000e00001007983 */ /* 0x000ee40000100800 */
[----:B--2---:R-:W-:-:S04]  /*9480*/  SEL R188, RZ, 0x4, P1 ;  /* 0x00000004ffbc7807 */ /* 0x004fc80000800000 */
[----:B------:R-:W-:-:S04]  /*9490*/  SEL R188, R188, RZ, !P0 ;  /* 0x000000ffbcbc7207 */ /* 0x000fc80004000000 */
[----:B------:R-:W-:Y:S02]  /*94a0*/  ISETP.NE.U32.AND P1, PT, R188, RZ, PT ;  /* 0x000000ffbc00720c */ /* 0x000fe40003f25070 */
[----:B-1----:R-:W-:-:S04]  /*94b0*/  SHF.R.U32.HI R2, RZ, 0x6, R2 ;  /* 0x00000006ff027819 */ /* 0x002fc80000011602 */
[----:B------:R-:W-:-:S04]  /*94c0*/  SGXT.U32 R2, R2, 0x1 ;  /* 0x000000010202781a */ /* 0x000fc80000000000 */
[----:B------:R-:W-:Y:S02]  /*94d0*/  LOP3.LUT R2, R2, 0x16, RZ, 0xfc, !PT ;  /* 0x0000001602027812 */ /* 0x000fe400078efcff */
[----:B----4-:R-:W-:-:S05]  /*94e0*/  IADD3 R188, P2, R189, R183, RZ ;  /* 0x000000b7bdbc7210 */ /* 0x010fca0007f5e0ff */
[----:B---3--:R-:W-:Y:S02]  /*94f0*/  IMAD.X R189, R184, 0x1, R190, P2 ;  /* 0x00000001b8bd7824 */ /* 0x008fe400010e06be */
[----:B------:R-:W-:-:S05]  /*9500*/  VIADD R190, R3, UR5 ;  /* 0x0000000503be7c36 */ /* 0x000fca0008000000 */
[----:B------:R1:W-:Y:S01]  /*9510*/  LDGSTS.E [R190+0x18000], desc[UR16][R188.64], P1 ;  /* 0x18000000bcbe7fae */ /* 0x0003e20008921850 */
[----:B------:R-:W-:-:S03]  /*9520*/  ISETP.GE.AND P1, PT, R2, UR12, PT ;  /* 0x0000000c02007c0c */ /* 0x000fc6000bf26270 */
[----:B------:R-:W2:Y:S01]  /*9530*/  LDL R2, [R1+0xb8] ;  /* 0x0000b80001027983 */ /* 0x000ea20000100800 */
[----:B-1----:R-:W-:-:S04]  /*9540*/  SEL R188, RZ, 0x4, P1 ;  /* 0x00000004ffbc7807 */ /* 0x002fc80000800000 */
[----:B------:R-:W-:Y:S01]  /*9550*/  SEL R188, R188, RZ, !P0 ;  /* 0x000000ffbcbc7207 */ /* 0x000fe20004000000 */
[----:B------:R-:W1:Y:S03]  /*9560*/  S2R R3, SR_TID.X ;  /* 0x0000000000037919 */ /* 0x000e660000002100 */
[----:B------:R-:W-:Y:S02]  /*9570*/  ISETP.NE.U32.AND P1, PT, R188, RZ, PT ;  /* 0x000000ffbc00720c */ /* 0x000fe40003f25070 */
[----:B------:R-:W-:-:S05]  /*9580*/  IADD3 R188, P2, R250, R183, RZ ;  /* 0x000000b7fabc7210 */ /* 0x000fca0007f5e0ff */
[----:B------:R-:W-:Y:S01]  /*9590*/  IMAD.X R189, R184, 0x1, R191, P2 ;  /* 0x00000001b8bd7824 */ /* 0x000fe200010e06bf */
[----:B------:R-:W-:Y:S04]  /*95a0*/  STL [R1+0x104], R183 ;  /* 0x000104b701007387 */ /* 0x000fe80000100800 */
[----:B------:R3:W-:Y:S04]  /*95b0*/  STL [R1+0x100], R184 ;  /* 0x000100b801007387 */ /* 0x0007e80000100800 */
[----:B------:R4:W-:Y:S02]  /*95c0*/  LDGSTS.E [R190+0x18008], desc[UR16][R188.64], P1 ;  /* 0x18008000bcbe7fae */ /* 0x0009e40008921850 */
[----:B----4-:R-:W-:-:S02]  /*95d0*/  IMAD.MOV.U32 R189, RZ, RZ, R184 ;  /* 0x000000ffffbd7224 */ /* 0x010fc400078e00b8 */
[----:B---3--:R-:W3:Y:S01]  /*95e0*/  LDL R184, [R1+0xbc] ;  /* 0x0000bc0001b87983 */ /* 0x008ee20000100800 */
[----:B-1----:R-:W-:-:S04]  /*95f0*/  SHF.R.U32.HI R3, RZ, 0x6, R3 ;  /* 0x00000006ff037819 */ /* 0x002fc80000011603 */
[----:B------:R-:W-:-:S04]  /*9600*/  SGXT.U32 R3, R3, 0x1 ;  /* 0x000000010303781a */ /* 0x000fc80000000000 */
[----:B------:R-:W-:-:S04]  /*9610*/  LOP3.LUT R3, R3, 0x18, RZ, 0xfc, !PT ;  /* 0x0000001803037812 */ /* 0x000fc800078efcff */
[----:B------:R-:W-:Y:S02]  /*9620*/  ISETP.GE.AND P1, PT, R3, UR12, PT ;  /* 0x0000000c03007c0c */ /* 0x000fe4000bf26270 */
[----:B------:R-:W4:Y:S02]  /*9630*/  LDL R3, [R1+0xc0] ;  /* 0x0000c00001037983 */ /* 0x000f240000100800 */
[----:B------:R-:W-:-:S04]  /*9640*/  SEL R188, RZ, 0x4, P1 ;  /* 0x00000004ffbc7807 */ /* 0x000fc80000800000 */
[----:B------:R-:W-:-:S04]  /*9650*/  SEL R188, R188, RZ, !P0 ;  /* 0x000000ffbcbc7207 */ /* 0x000fc80004000000 */
[----:B------:R-:W-:Y:S01]  /*9660*/  ISETP.NE.U32.AND P1, PT, R188, RZ, PT ;  /* 0x000000ffbc00720c */ /* 0x000fe20003f25070 */
[----:B------:R-:W-:Y:S02]  /*9670*/  IMAD.MOV.U32 R188, RZ, RZ, R183 ;  /* 0x000000ffffbc7224 */ /* 0x000fe400078e00b7 */
[----:B------:R-:W4:Y:S01]  /*9680*/  LDL R183, [R1+0xdc] ;  /* 0x0000dc0001b77983 */ /* 0x000f220000100800 */
[----:B------:R-:W-:Y:S02]  /*9690*/  VIADD R250, R0, UR5 ;  /* 0x0000000500fa7c36 */ /* 0x000fe40008000000 */
[----:B------:R-:W1:Y:S02]  /*96a0*/  S2R R0, SR_TID.X ;  /* 0x0000000000007919 */ /* 0x000e640000002100 */
[----:B-1----:R-:W-:-:S04]  /*96b0*/  SHF.R.U32.HI R0, RZ, 0x6, R0 ;  /* 0x00000006ff007819 */ /* 0x002fc80000011600 */
[----:B------:R-:W-:Y:S01]  /*96c0*/  SGXT.U32 R0, R0, 0x1 ;  /* 0x000000010000781a */ /* 0x000fe20000000000 */
[----:B--2---:R-:W-:Y:S02]  /*96d0*/  IMAD.WIDE R190, R2, 0x4, R188 ;  /* 0x0000000402be7825 */ /* 0x004fe400078e02bc */
[----:B------:R-:W2:Y:S01]  /*96e0*/  LDL R2, [R1+0xc4] ;  /* 0x0000c40001027983 */ /* 0x000ea20000100800 */
[----:B------:R-:W-:-:S03]  /*96f0*/  LOP3.LUT R0, R0, 0x1a, RZ, 0xfc, !PT ;  /* 0x0000001a00007812 */ /* 0x000fc600078efcff */
[----:B------:R1:W-:Y:S01]  /*9700*/  LDGSTS.E [R250+0x18000], desc[UR16][R190.64], P1 ;  /* 0x18000000befa7fae */ /* 0x0003e20008921850 */
[----:B------:R-:W-:Y:S02]  /*9710*/  ISETP.GE.AND P1, PT, R0, UR12, PT ;  /* 0x0000000c00007c0c */ /* 0x000fe4000bf26270 */
[----:B------:R-:W3:Y:S02]  /*9720*/  S2R R0, SR_TID.X ;  /* 0x0000000000007919 */ /* 0x000ee40000002100 */
[----:B-1----:R-:W-:-:S04]  /*9730*/  SEL R190, RZ, 0x4, P1 ;  /* 0x00000004ffbe7807 */ /* 0x002fc80000800000 */
[----:B------:R-:W-:-:S04]  /*9740*/  SEL R190, R190, RZ, !P0 ;  /* 0x000000ffbebe7207 */ /* 0x000fc80004000000 */
[----:B------:R-:W-:Y:S02]  /*9750*/  ISETP.NE.U32.AND P1, PT, R190, RZ, PT ;  /* 0x000000ffbe00720c */ /* 0x000fe40003f25070 */
[----:B---3--:R-:W-:-:S04]  /*9760*/  SHF.R.U32.HI R0, RZ, 0x6, R0 ;  /* 0x00000006ff007819 */ /* 0x008fc80000011600 */
[----:B------:R-:W-:Y:S01]  /*9770*/  SGXT.U32 R0, R0, 0x1 ;  /* 0x000000010000781a */ /* 0x000fe20000000000 */
[----:B------:R-:W-:-:S03]  /*9780*/  IMAD.WIDE R190, R184, 0x4, R188 ;  /* 0x00000004b8be7825 */ /* 0x000fc600078e02bc */
[----:B------:R-:W-:-:S03]  /*9790*/  LOP3.LUT R0, R0, 0x1c, RZ, 0xfc, !PT ;  /* 0x0000001c00007812 */ /* 0x000fc600078efcff */
[----:B------:R1:W-:Y:S01]  /*97a0*/  LDGSTS.E [R250+0x18008], desc[UR16][R190.64], P1 ;  /* 0x18008000befa7fae */ /* 0x0003e20008921850 */
[----:B------:R-:W-:Y:S02]  /*97b0*/  ISETP.GE.AND P1, PT, R0, UR12, PT ;  /* 0x0000000c00007c0c */ /* 0x000fe4000bf26270 */
[----:B------:R-:W3:Y:S02]  /*97c0*/  S2R R0, SR_TID.X ;  /* 0x0000000000007919 */ /* 0x000ee40000002100 */
[----:B-1----:R-:W-:-:S04]  /*97d0*/  SEL R190, RZ, 0x4, P1 ;  /* 0x00000004ffbe7807 */ /* 0x002fc80000800000 */
[----:B------:R-:W-:-:S04]  /*97e0*/  SEL R190, R190, RZ, !P0 ;  /* 0x000000ffbebe7207 */ /* 0x000fc80004000000 */
[----:B------:R-:W-:Y:S01]  /*97f0*/  ISETP.NE.U32.AND P1, PT, R190, RZ, PT ;  /* 0x000000ffbe00720c */ /* 0x000fe20003f25070 */
[----:B----4-:R-:W-:-:S04]  /*9800*/  IMAD.WIDE R190, R3, 0x4, R188 ;  /* 0x0000000403be7825 */ /* 0x010fc800078e02bc */
[----:B------:R-:W-:-:S08]  /*9810*/  VIADD R250, R183, UR5 ;  /* 0x00000005b7fa7c36 */ /* 0x000fd00008000000 */
[----:B------:R1:W-:Y:S01]  /*9820*/  LDGSTS.E [R250+0x18000], desc[UR16][R190.64], P1 ;  /* 0x18000000befa7fae */ /* 0x0003e20008921850 */
[----:B---3--:R-:W-:-:S04]  /*9830*/  SHF.R.U32.HI R0, RZ, 0x6, R0 ;  /* 0x00000006ff007819 */ /* 0x008fc80000011600 */
[----:B------:R-:W-:-:S04]  /*9840*/  SGXT.U32 R0, R0, 0x1 ;  /* 0x000000010000781a */ /* 0x000fc80000000000 */
[----:B------:R-:W-:Y:S01]  /*9850*/  LOP3.LUT R0, R0, 0x1e, RZ, 0xfc, !PT ;  /* 0x0000001e00007812 */ /* 0x000fe200078efcff */
[----:B------:R-:W3:Y:S03]  /*9860*/  LDL R191, [R1+0x44] ;  /* 0x0000440001bf7983 */ /* 0x000ee60000100800 */
[----:B------:R-:W-:Y:S01]  /*9870*/  ISETP.GE.AND P1, PT, R0, UR12, PT ;  /* 0x0000000c00007c0c */ /* 0x000fe2000bf26270 */
[----:B------:R-:W4:Y:S03]  /*9880*/  LDL.LU R3, [R1+0x30] ;  /* 0x0000300001037983 */ /* 0x000f260000300800 */
[----:B-1----:R-:W-:-:S04]  /*9890*/  SEL R190, RZ, 0x4, P1 ;  /* 0x00000004ffbe7807 */ /* 0x002fc80000800000 */
[----:B------:R-:W-:-:S04]  /*98a0*/  SEL R190, R190, RZ, !P0 ;  /* 0x000000ffbebe7207 */ /* 0x000fc80004000000 */
[----:B------:R-:W-:Y:S01]  /*98b0*/  ISETP.NE.U32.AND P1, PT, R190, RZ, PT ;  /* 0x000000ffbe00720c */ /* 0x000fe20003f25070 */
[----:B--2---:R-:W-:-:S12]  /*98c0*/  IMAD.WIDE R188, R2, 0x4, R188 ;  /* 0x0000000402bc7825 */ /* 0x004fd800078e02bc */
[----:B------:R1:W-:Y:S01]  /*98d0*/  LDGSTS.E [R250+0x18008], desc[UR16][R188.64], P1 ;  /* 0x18008000bcfa7fae */ /* 0x0003e20008921850 */
[----:B------:R-:W2:Y:S01]  /*98e0*/  S2R R0, SR_TID.X ;  /* 0x0000000000007919 */ /* 0x000ea20000002100 */
[----:B------:R-:W-:Y:S02]  /*98f0*/  ULEA UR5, UR13, UR7, 0xf ;  /* 0x000000070d057291 */ /* 0x000fe4000f8e783f */
[----:B------:R-:W0:Y:S04]  /*9900*/  LDGDEPBAR ;  /* 0x00000000000079af */ /* 0x000e280000000000 */
[----:B------:R-:W4:Y:S04]  /*9910*/  LDL.LU R189, [R1+0x40] ;  /* 0x0000400001bd7983 */ /* 0x000f280000300800 */
[----:B------:R-:W4:Y:S04]  /*9920*/  LDL.LU R183, [R1+0x10] ;  /* 0x0000100001b77983 */ /* 0x000f280000300800 */
[----:B------:R-:W4:Y:S01]  /*9930*/  LDL.LU R2, [R1+0x20] ;  /* 0x0000200001027983 */ /* 0x000f220000300800 */
[----:B--2---:R-:W-:-:S04]  /*9940*/  LOP3.LUT R0, R0, 0x1f, RZ, 0xc0, !PT ;  /* 0x0000001f00007812 */ /* 0x004fc800078ec0ff */
[----:B------:R-:W-:Y:S02]  /*9950*/  ISETP.GE.AND P1, PT, R0, UR12, PT ;  /* 0x0000000c00007c0c */ /* 0x000fe4000bf26270 */
[----:B------:R-:W2:Y:S02]  /*9960*/  S2R R0, SR_TID.X ;  /* 0x0000000000007919 */ /* 0x000ea40000002100 */
[----:B-1----:R-:W-:-:S04]  /*9970*/  SEL R188, RZ, 0x4, P1 ;  /* 0x00000004ffbc7807 */ /* 0x002fc80000800000 */
[----:B------:R-:W-:-:S04]  /*9980*/  SEL R188, R188, RZ, !P0 ;  /* 0x000000ffbcbc7207 */ /* 0x000fc80004000000 */
[----:B------:R-:W-:Y:S02]  /*9990*/  ISETP.NE.U32.AND P0, PT, R188, RZ, PT ;  /* 0x000000ffbc00720c */ /* 0x000fe40003f05070 */
[C---:B--2---:R-:W-:Y:S02]  /*99a0*/  LOP3.LUT R184, R0.reuse, 0x60, RZ, 0xc0, !PT ;  /* 0x0000006000b87812 */ /* 0x044fe400078ec0ff */
[----:B------:R-:W-:Y:S02]  /*99b0*/  LOP3.LUT R0, R0, 0x7f, RZ, 0xc0, !PT ;  /* 0x0000007f00007812 */ /* 0x000fe400078ec0ff */
[----:B------:R-:W-:-:S03]  /*99c0*/  SHF.R.U32.HI R184, RZ, 0x1, R184 ;  /* 0x00000001ffb87819 */ /* 0x000fc600000116b8 */
[----:B------:R-:W-:-:S05]  /*99d0*/  IMAD.SHL.U32 R0, R0, 0x4, RZ ;  /* 0x0000000400007824 */ /* 0x000fca00078e00ff */
[----:B------:R-:W-:Y:S02]  /*99e0*/  LOP3.LUT R0, R0, R184, RZ, 0x3c, !PT ;  /* 0x000000b800007212 */ /* 0x000fe400078e3cff */
[----:B---3--:R-:W-:-:S03]  /*99f0*/  IADD3 R190, P1, R4, R191, RZ ;  /* 0x000000bf04be7210 */ /* 0x008fc60007f3e0ff */
[----:B------:R-:W-:Y:S02]  /*9a00*/  VIADD R188, R0, UR5 ;  /* 0x0000000500bc7c36 */ /* 0x000fe40008000000 */
[----:B----4-:R-:W-:Y:S01]  /*9a10*/  IMAD.X R191, R189, 0x1, R5, P1 ;  /* 0x00000001bdbf7824 */ /* 0x010fe200008e0605 */
[----:B------:R1:W-:Y:S04]  /*9a20*/  STL [R1+0x108], R189 ;  /* 0x000108bd01007387 */ /* 0x0003e80000100800 */
[----:B------:R2:W-:Y:S04]  /*9a30*/  LDGSTS.E [R188], desc[UR16][R190.64], P0 ;  /* 0x00000000bebc7fae */ /* 0x0005e80008121850 */
[----:B-1----:R-:W3:Y:S04]  /*9a40*/  LDL R189, [R1+0x4] ;  /* 0x0000040001bd7983 */ /* 0x002ee80000100800 */
[----:B------:R-:W4:Y:S04]  /*9a50*/  LDL.LU R184, [R1+0x18] ;  /* 0x0000180001b87983 */ /* 0x000f280000300800 */
[----:B------:R-:W4:Y:S04]  /*9a60*/  LDL.LU R0, [R1+0x28] ;  /* 0x0000280001007983 */ /* 0x000f280000300800 */
[----:B------:R-:W4:Y:S04]  /*9a70*/  LDL.LU R250, [R1+0x38] ;  /* 0x0000380001fa7983 */ /* 0x000f280000300800 */
[----:B------:R-:W2:Y:S04]  /*9a80*/  LDL R191, [R1+0x34] ;  /* 0x0000340001bf7983 */ /* 0x000ea80000100800 */
[----:B------:R1:W-:Y:S01]  /*9a90*/  STL [R1+0x10c], R3 ;  /* 0x00010c0301007387 */ /* 0x0003e20000100800 */
[----:B--2---:R-:W-:-:S05]  /*9aa0*/  IADD3 R190, P1, R4, R191, RZ ;  /* 0x000000bf04be7210 */ /* 0x004fca0007f3e0ff */
[----:B------:R-:W-:Y:S02]  /*9ab0*/  IMAD.X R191, R3, 0x1, R5, P1 ;  /* 0x0000000103bf7824 */ /* 0x000fe400008e0605 */
[----:B-1----:R-:W2:Y:S04]  /*9ac0*/  LDL.LU R3, [R1+0x8] ;  /* 0x0000080001037983 */ /* 0x002ea80000300800 */
[----:B------:R1:W-:Y:S04]  /*9ad0*/  LDGSTS.E [R188+0x400], desc[UR16][R190.64], P0 ;  /* 0x00400000bebc7fae */ /* 0x0003e80008121850 */
[----:B------:R-:W1:Y:S04]  /*9ae0*/  LDL R191, [R1+0x24] ;  /* 0x0000240001bf7983 */ /* 0x000e680000100800 */
[----:B------:R3:W-:Y:S01]  /*9af0*/  STL [R1+0x110], R2 ;  /* 0x0001100201007387 */ /* 0x0007e20000100800 */
[----:B-1----:R-:W-:-:S05]  /*9b00*/  IADD3 R190, P1, R4, R191, RZ ;  /* 0x000000bf04be7210 */ /* 0x002fca0007f3e0ff */
[----:B------:R-:W-:Y:S02]  /*9b10*/  IMAD.X R191, R2, 0x1, R5, P1 ;  /* 0x0000000102bf7824 */ /* 0x000fe400008e0605 */
[----:B---3--:R-:W3:Y:S04]  /*9b20*/  LDL.LU R2, [R1+0x3c] ;  /* 0x00003c0001027983 */ /* 0x008ee80000300800 */
[----:B------:R1:W-:Y:S04]  /*9b30*/  LDGSTS.E [R188+0x800], desc[UR16][R190.64], P0 ;  /* 0x00800000bebc7fae */ /* 0x0003e80008121850 */
[----:B------:R-:W1:Y:S04]  /*9b40*/  LDL R191, [R1+0x14] ;  /* 0x0000140001bf7983 */ /* 0x000e680000100800 */
[----:B------:R4:W-:Y:S01]  /*9b50*/  STL [R1+0x114], R183 ;  /* 0x000114b701007387 */ /* 0x0009e20000100800 */
[----:B-1----:R-:W-:-:S05]  /*9b60*/  IADD3 R190, P1, R4, R191, RZ ;  /* 0x000000bf04be7210 */ /* 0x002fca0007f3e0ff */
[--C-:B------:R-:W-:Y:S02]  /*9b70*/  IMAD.X R191, R183, 0x1, R5.reuse, P1 ;  /* 0x00000001b7bf7824 */ /* 0x100fe400008e0605 */
[----:B----4-:R-:W4:Y:S04]  /*9b80*/  LDL.LU R183, [R1] ;  /* 0x0000000001b77983 */ /* 0x010f280000300800 */
[----:B------:R1:W-:Y:S02]  /*9b90*/  LDGSTS.E [R188+0xc00], desc[UR16][R190.64], P0 ;  /* 0x00c00000bebc7fae */ /* 0x0003e40008121850 */
[----:B-1----:R-:W-:Y:S02]  /*9ba0*/  IADD3 R190, P1, R4, R189, RZ ;  /* 0x000000bd04be7210 */ /* 0x002fe40007f3e0ff */
[----:B------:R-:W2:Y:S03]  /*9bb0*/  LDL R189, [R1+0xd8] ;  /* 0x0000d80001bd7983 */ /* 0x000ea60000100800 */
[----:B----4-:R-:W-:-:S05]  /*9bc0*/  IMAD.X R191, R183, 0x1, R5, P1 ;  /* 0x00000001b7bf7824 */ /* 0x010fca00008e0605 */
[----:B------:R1:W-:Y:S02]  /*9bd0*/  LDGSTS.E [R188+0x1000], desc[UR16][R190.64], P0 ;  /* 0x01000000bebc7fae */ /* 0x0003e40008121850 */
[----:B-1----:R-:W-:-:S05]  /*9be0*/  IADD3 R190, P1, R4, R249, RZ ;  /* 0x000000f904be7210 */ /* 0x002fca0007f3e0ff */
[----:B------:R-:W-:-:S05]  /*9bf0*/  IMAD.X R191, R248, 0x1, R5, P1 ;  /* 0x00000001f8bf7824 */ /* 0x000fca00008e0605 */
        /* <DEDUP_REMOVED lines=75> */
[----:B------:R1:W-:Y:S04]  /*a0b0*/  LDGSTS.E [R188+0x7800], desc[UR16][R190.64], P0 ;  /* 0x07800000bebc7fae */ /* 0x0003e80008121850 */
[----:B------:R-:W-:Y:S01]  /*a0c0*/  STL [R1+0x118], R183 ;  /* 0x000118b701007387 */ /* 0x000fe20000100800 */
[----:B-1----:R-:W-:-:S03]  /*a0d0*/  IADD3 R190, P1, R4, R6, RZ ;  /* 0x0000000604be7210 */ /* 0x002fc60007f3e0ff */
[----:B------:R1:W-:Y:S02]  /*a0e0*/  STL [R1+0x120], R248 ;  /* 0x000120f801007387 */ /* 0x0003e40000100800 */
[----:B------:R-:W-:-:S05]  /*a0f0*/  IMAD.X R191, R16, 0x1, R5, P1 ;  /* 0x0000000110bf7824 */ /* 0x000fca00008e0605 */
[----:B------:R4:W-:Y:S04]  /*a100*/  LDGSTS.E [R188+0x7c00], desc[UR16][R190.64], P0 ;  /* 0x07c00000bebc7fae */ /* 0x0009e80008121850 */
[----:B-1----:R-:W2:Y:S04]  /*a110*/  LDL.LU R248, [R1+0x1c] ;  /* 0x00001c0001f87983 */ /* 0x002ea80000300800 */
[----:B---3--:R1:W-:Y:S01]  /*a120*/  STL [R1+0x11c], R2 ;  /* 0x00011c0201007387 */ /* 0x0083e20000100800 */
[----:B----4-:R-:W-:-:S03]  /*a130*/  IADD3 R190, P1, R4, R2, RZ ;  /* 0x0000000204be7210 */ /* 0x010fc60007f3e0ff */
[----:B-1----:R-:W3:Y:S02]  /*a140*/  LDL.LU R2, [R1+0x2c] ;  /* 0x00002c0001027983 */ /* 0x002ee40000300800 */
[----:B------:R-:W-:Y:S02]  /*a150*/  IMAD.X R191, R250, 0x1, R5, P1 ;  /* 0x00000001fabf7824 */ /* 0x000fe400008e0605 */
[----:B------:R1:W-:Y:S04]  /*a160*/  STL [R1+0x124], R250 ;  /* 0x000124fa01007387 */ /* 0x0003e80000100800 */
[----:B-1----:R-:W4:Y:S01]  /*a170*/  LDL.LU R250, [R1+0xc] ;  /* 0x00000c0001fa7983 */ /* 0x002f220000300800 */
[----:B--2---:R-:W-:-:S03]  /*a180*/  VIADD R188, R189, UR5 ;  /* 0x00000005bdbc7c36 */ /* 0x004fc60008000000 */
[----:B------:R-:W2:Y:S04]  /*a190*/  LDL.LU R183, [R1+0x34] ;  /* 0x0000340001b77983 */ /* 0x000ea80000300800 */
[----:B------:R3:W-:Y:S04]  /*a1a0*/  LDGSTS.E [R188+0x200], desc[UR16][R190.64], P0 ;  /* 0x00200000bebc7fae */ /* 0x0007e80008121850 */
[----:B------:R-:W2:Y:S01]  /*a1b0*/  LDL.LU R189, [R1+0x44] ;  /* 0x0000440001bd7983 */ /* 0x000ea20000300800 */
[----:B---3--:R-:W-:-:S05]  /*a1c0*/  IADD3 R190, P1, R4, R2, RZ ;  /* 0x0000000204be7210 */ /* 0x008fca0007f3e0ff */
[----:B------:R-:W-:-:S05]  /*a1d0*/  IMAD.X R191, R0, 0x1, R5, P1 ;  /* 0x0000000100bf7824 */ /* 0x000fca00008e0605 */
[----:B------:R1:W-:Y:S02]  /*a1e0*/  LDGSTS.E [R188+0x600], desc[UR16][R190.64], P0 ;  /* 0x00600000bebc7fae */ /* 0x0003e40008121850 */
[----:B-1----:R-:W-:-:S05]  /*a1f0*/  IADD3 R190, P1, R4, R248, RZ ;  /* 0x000000f804be7210 */ /* 0x002fca0007f3e0ff */
[----:B------:R-:W-:-:S05]  /*a200*/  IMAD.X R191, R184, 0x1, R5, P1 ;  /* 0x00000001b8bf7824 */ /* 0x000fca00008e0605 */
[----:B------:R4:W-:Y:S02]  /*a210*/  LDGSTS.E [R188+0xa00], desc[UR16][R190.64], P0 ;  /* 0x00a00000bebc7fae */ /* 0x0009e40008121850 */
[----:B----4-:R-:W-:-:S05]  /*a220*/  IADD3 R190, P1, R4, R250, RZ ;  /* 0x000000fa04be7210 */ /* 0x010fca0007f3e0ff */
        /* <DEDUP_REMOVED lines=86> */
[----:B------:R-:W1:Y:S04]  /*a790*/  LDL.LU R190, [R1+0x4] ;  /* 0x0000040001be7983 */ /* 0x000e680000300800 */
[----:B------:R-:W3:Y:S01]  /*a7a0*/  LDL.LU R191, [R1+0x14] ;  /* 0x0000140001bf7983 */ /* 0x000ee20000300800 */
[-C--:B------:R-:W-:Y:S02]  /*a7b0*/  IADD3 R187, P5, R187, R186.reuse, RZ ;  /* 0x000000babbbb7210 */ /* 0x080fe40007fbe0ff */
[-C--:B------:R-:W-:Y:S01]  /*a7c0*/  IADD3 R6, P6, R6, R186.reuse, RZ ;  /* 0x000000ba06067210 */ /* 0x080fe20007fde0ff */
[----:B------:R-:W4:Y:S01]  /*a7d0*/  LDL.LU R188, [R1+0x24] ;  /* 0x0000240001bc7983 */ /* 0x000f220000300800 */
[-C--:B------:R-:W-:Y:S01]  /*a7e0*/  IADD3 R7, P0, R7, R186.reuse, RZ ;  /* 0x000000ba07077210 */ /* 0x080fe20007f1e0ff */
[--C-:B------:R-:W-:Y:S01]  /*a7f0*/  IMAD.X R14, R14, 0x1, R185.reuse, P5 ;  /* 0x000000010e0e7824 */ /* 0x100fe200028e06b9 */
        /* <DEDUP_REMOVED lines=59> */
[----:B------:R-:W-:Y:S01]  /*abb0*/  IMAD.X R244, R244, 0x1, R185, P0 ;  /* 0x00000001f4f47824 */ /* 0x000fe200000e06b9 */
[-C--:B------:R-:W-:Y:S01]  /*abc0*/  IADD3 R248, P0, R248, R186.reuse, RZ ;  /* 0x000000baf8f87210 */ /* 0x080fe20007f1e0ff */
[----:B------:R2:W-:Y:S01]  /*abd0*/  STL [R1+0xc], R250 ;  /* 0x00000cfa01007387 */ /* 0x0005e20000100800 */
[----:B------:R-:W-:-:S02]  /*abe0*/  IADD3 R9, P2, R9, R186, RZ ;  /* 0x000000ba09097210 */ /* 0x000fc40007f5e0ff */
[-C--:B------:R-:W-:Y:S01]  /*abf0*/  IADD3 R10, P3, R10, R186.reuse, RZ ;  /* 0x000000ba0a0a7210 */ /* 0x080fe20007f7e0ff */
[----:B------:R-:W-:Y:S01]  /*ac00*/  UIADD3 UR4, UR4, 0x1, URZ ;  /* 0x0000000104047890 */ /* 0x000fe2000fffe03f */
[----:B------:R-:W0:Y:S01]  /*ac10*/  LDGDEPBAR ;  /* 0x00000000000079af */ /* 0x000e220000000000 */
[-C--:B-1----:R-:W-:Y:S02]  /*ac20*/  IADD3 R190, P4, R190, R186.reuse, RZ ;  /* 0x000000babebe7210 */ /* 0x082fe40007f9e0ff */
[----:B---3--:R-:W-:-:S03]  /*ac30*/  IADD3 R191, P6, R191, R186, RZ ;  /* 0x000000babfbf7210 */ /* 0x008fc60007fde0ff */
[----:B------:R1:W-:Y:S04]  /*ac40*/  STL [R1+0x4], R190 ;  /* 0x000004be01007387 */ /* 0x0003e80000100800 */
[----:B--2---:R-:W2:Y:S04]  /*ac50*/  LDL.LU R250, [R1+0x124] ;  /* 0x0001240001fa7983 */ /* 0x004ea80000300800 */
[----:B------:R3:W-:Y:S04]  /*ac60*/  STL [R1+0x14], R191 ;  /* 0x000014bf01007387 */ /* 0x0007e80000100800 */
[----:B-1----:R-:W2:Y:S04]  /*ac70*/  LDL R190, [R1+0x50] ;  /* 0x0000500001be7983 */ /* 0x002ea80000100800 */
[----:B---3--:R-:W3:Y:S04]  /*ac80*/  LDL R191, [R1+0x48] ;  /* 0x0000480001bf7983 */ /* 0x008ee80000100800 */
[----:B------:R1:W-:Y:S04]  /*ac90*/  STL [R1+0x1c], R248 ;  /* 0x00001cf801007387 */ /* 0x0003e80000100800 */
[----:B-1----:R-:W2:Y:S01]  /*aca0*/  LDL.LU R248, [R1+0x120] ;  /* 0x0001200001f87983 */ /* 0x002ea20000300800 */
        /* <DEDUP_REMOVED lines=43> */
[----:B----4-:R-:W-:-:S03]  /*af60*/  IADD3 R188, P1, R188, R186, RZ ;  /* 0x000000babcbc7210 */ /* 0x010fc60007f3e0ff */
[--C-:B------:R-:W-:Y:S01]  /*af70*/  IMAD.X R251, R251, 0x1, R185.reuse, P3 ;  /* 0x00000001fbfb7824 */ /* 0x100fe200018e06b9 */
[-C--:B------:R-:W-:Y:S01]  /*af80*/  IADD3 R183, P3, R183, R186.reuse, RZ ;  /* 0x000000bab7b77210 */ /* 0x080fe20007f7e0ff */
[----:B------:R1:W-:Y:S04]  /*af90*/  STL [R1+0x24], R188 ;  /* 0x000024bc01007387 */ /* 0x0003e80000100800 */
[----:B-1----:R-:W4:Y:S01]  /*afa0*/  LDL R188, [R1+0x84] ;  /* 0x0000840001bc7983 */ /* 0x002f220000100800 */
[----:B--2---:R-:W-:Y:S01]  /*afb0*/  IMAD.X R248, R248, 0x1, R185, P2 ;  /* 0x00000001f8f87824 */ /* 0x004fe200010e06b9 */
[----:B------:R-:W-:-:S05]  /*afc0*/  IADD3 R2, P2, R2, R186, RZ ;  /* 0x000000ba02027210 */ /* 0x000fca0007f5e0ff */
[----:B------:R1:W-:Y:S04]  /*afd0*/  STL [R1+0x2c], R2 ;  /* 0x00002c0201007387 */ /* 0x0003e80000100800 */
[----:B-1----:R-:W2:Y:S04]  /*afe0*/  LDL.LU R2, [R1+0x11c] ;  /* 0x00011c0001027983 */ /* 0x002ea80000300800 */
[----:B------:R1:W-:Y:S04]  /*aff0*/  STL [R1+0x34], R183 ;  /* 0x000034b701007387 */ /* 0x0003e80000100800 */
[----:B-1----:R-:W3:Y:S01]  /*b000*/  LDL.LU R183, [R1+0x118] ;  /* 0x0001180001b77983 */ /* 0x002ee20000300800 */
[--C-:B------:R-:W-:Y:S01]  /*b010*/  IMAD.X R3, R3, 0x1, R185.reuse, P5 ;  /* 0x0000000103037824 */ /* 0x100fe200028e06b9 */
[----:B------:R-:W-:Y:S01]  /*b020*/  IADD3 R189, P5, R189, R186, RZ ;  /* 0x000000babdbd7210 */ /* 0x000fe20007fbe0ff */
[----:B---3--:R-:W-:-:S05]  /*b030*/  IMAD.X R183, R183, 0x1, R185, P4 ;  /* 0x00000001b7b77824 */ /* 0x008fca00020e06b9 */
[----:B------:R1:W-:Y:S04]  /*b040*/  STL [R1], R183 ;  /* 0x000000b701007387 */ /* 0x0003e80000100800 */
[----:B-1----:R-:W3:Y:S01]  /*b050*/  LDL.LU R183, [R1+0x114] ;  /* 0x0001140001b77983 */ /* 0x002ee20000300800 */
[----:B--2---:R-:W-:-:S05]  /*b060*/  IADD3 R2, P4, R2, R186, RZ ;  /* 0x000000ba02027210 */ /* 0x004fca0007f9e0ff */
[----:B------:R1:W-:Y:S04]  /*b070*/  STL [R1+0x3c], R2 ;  /* 0x00003c0201007387 */ /* 0x0003e80000100800 */
[----:B-1----:R-:W2:Y:S04]  /*b080*/  LDL.LU R2, [R1+0x110] ;  /* 0x0001100001027983 */ /* 0x002ea80000300800 */
[----:B------:R1:W-:Y:S04]  /*b090*/  STL [R1+0x8], R3 ;  /* 0x0000080301007387 */ /* 0x0003e80000100800 */
[----:B-1----:R-:W4:Y:S04]  /*b0a0*/  LDL.LU R3, [R1+0x10c] ;  /* 0x00010c0001037983 */ /* 0x002f280000300800 */
[----:B------:R1:W-:Y:S04]  /*b0b0*/  STL [R1+0x44], R189 ;  /* 0x000044bd01007387 */ /* 0x0003e80000100800 */
[----:B-1----:R-:W4:Y:S01]  /*b0c0*/  LDL.LU R189, [R1+0x108] ;  /* 0x0001080001bd7983 */ /* 0x002f220000300800 */
[----:B------:R-:W-:-:S02]  /*b0d0*/  IMAD.X R184, R184, 0x1, R185, P0 ;  /* 0x00000001b8b87824 */ /* 0x000fc400000e06b9 */
[----:B---3--:R-:W-:-:S05]  /*b0e0*/  IMAD.X R183, R183, 0x1, R185, P6 ;  /* 0x00000001b7b77824 */ /* 0x008fca00030e06b9 */
[----:B------:R1:W-:Y:S04]  /*b0f0*/  STL [R1+0x10], R183 ;  /* 0x000010b701007387 */ /* 0x0003e80000100800 */
[----:B-1----:R-:W3:Y:S04]  /*b100*/  LDL.LU R183, [R1+0x104] ;  /* 0x0001040001b77983 */ /* 0x002ee80000300800 */
[----:B------:R1:W-:Y:S04]  /*b110*/  STL [R1+0x18], R184 ;  /* 0x000018b801007387 */ /* 0x0003e80000100800 */
[----:B-1----:R-:W3:Y:S01]  /*b120*/  LDL.LU R184, [R1+0x100] ;  /* 0x0001000001b87983 */ /* 0x002ee20000300800 */
[----:B--2---:R-:W-:-:S02]  /*b130*/  IMAD.X R2, R2, 0x1, R185, P1 ;  /* 0x0000000102027824 */ /* 0x004fc400008e06b9 */
[--C-:B------:R-:W-:Y:S02]  /*b140*/  IMAD.X R0, R0, 0x1, R185.reuse, P2 ;  /* 0x0000000100007824 */ /* 0x100fe400010e06b9 */
[--C-:B----4-:R-:W-:Y:S01]  /*b150*/  IMAD.X R3, R3, 0x1, R185.reuse, P3 ;  /* 0x0000000103037824 */ /* 0x110fe200018e06b9 */
[----:B------:R1:W-:Y:S04]  /*b160*/  STL [R1+0x20], R2 ;  /* 0x0000200201007387 */ /* 0x0003e80000100800 */
[----:B-1----:R2:W5:Y:S04]  /*b170*/  LDL.LU R2, [R1+0xfc] ;  /* 0x0000fc0001027983 */ /* 0x0025680000300800 */
[----:B------:R1:W-:Y:S04]  /*b180*/  STL [R1+0x28], R0 ;  /* 0x0000280001007387 */ /* 0x0003e80000100800 */
[----:B-1----:R2:W5:Y:S04]  /*b190*/  LDL.LU R0, [R1+0xf8] ;  /* 0x0000f80001007983 */ /* 0x0025680000300800 */
[----:B------:R1:W-:Y:S02]  /*b1a0*/  STL [R1+0x30], R3 ;  /* 0x0000300301007387 */ /* 0x0003e40000100800 */
[----:B-1----:R-:W1:Y:S01]  /*b1b0*/  S2R R3, SR_TID.X ;  /* 0x0000000000037919 */ /* 0x002e620000002100 */
[----:B------:R-:W-:-:S02]  /*b1c0*/  IMAD.X R250, R250, 0x1, R185, P4 ;  /* 0x00000001fafa7824 */ /* 0x000fc400020e06b9 */
[----:B------:R-:W-:-:S03]  /*b1d0*/  IMAD.X R189, R189, 0x1, R185, P5 ;  /* 0x00000001bdbd7824 */ /* 0x000fc600028e06b9 */
[----:B------:R2:W-:Y:S04]  /*b1e0*/  STL [R1+0x38], R250 ;  /* 0x000038fa01007387 */ /* 0x0005e80000100800 */
[----:B------:R2:W-:Y:S01]  /*b1f0*/  STL [R1+0x40], R189 ;  /* 0x000040bd01007387 */ /* 0x0005e20000100800 */
[----:B------:R-:W-:Y:S01]  /*b200*/  ISETP.NE.U32.AND P0, PT, R190, UR4, PT ;  /* 0x00000004be007c0c */ /* 0x000fe2000bf05070 */
[----:B------:R-:W-:Y:S01]  /*b210*/  UIADD3 UR12, UR12, -0x20, URZ ;  /* 0xffffffe00c0c7890 */ /* 0x000fe2000fffe03f */
[----:B-1----:R-:W-:-:S04]  /*b220*/  SHF.R.U32.HI R3, RZ, 0x6, R3 ;  /* 0x00000006ff037819 */ /* 0x002fc80000011603 */
[----:B------:R-:W-:Y:S02]  /*b230*/  SGXT.U32 R3, R3, 0x1 ;  /* 0x000000010303781a */ /* 0x000fe40000000000 */
[----:B---3--:R-:W-:-:S05]  /*b240*/  LEA R183, P6, R191, R183, 0x2 ;  /* 0x000000b7bfb77211 */ /* 0x008fca00078c10ff */
[----:B------:R-:W-:Y:S01]  /*b250*/  IMAD.X R184, R184, 0x1, R188, P6 ;  /* 0x00000001b8b87824 */ /* 0x000fe200030e06bc */
[----:B--2---:R-:W-:Y:S07]  /*b260*/  @P0 BRA `(.L_x_1) ;  /* 0xffffffd400880947 */ /* 0x004fee000383ffff */
.L_x_0:
[----:B------:R-:W2:Y:S01]  /*b270*/  LDL.LU R189, [R1+0xc8] ;  /* 0x0000c80001bd7983 */ /* 0x000ea20000300800 */
[----:B------:R-:W1:Y:S01]  /*b280*/  S2R R221, SR_TID.X ;  /* 0x0000000000dd7919 */ /* 0x000e620000002100 */
[C-C-:B-----5:R-:W-:Y:S01]  /*b290*/  LOP3.LUT R5, R0.reuse, 0xfe, R3.reuse, 0xfe, !PT ;  /* 0x000000fe00057812 */ /* 0x160fe200078efe03 */
[----:B------:R-:W-:Y:S01]  /*b2a0*/  ULDC UR4, c[0x0][0x22c] ;  /* 0x00008b0000047ab9 */ /* 0x000fe20000000800 */
[----:B------:R-:W3:Y:S01]  /*b2b0*/  S2R R190, SR_TID.X ;  /* 0x0000000000be7919 */ /* 0x000ee20000002100 */
[C-C-:B------:R-:W-:Y:S01]  /*b2c0*/  LOP3.LUT R155, R0.reuse, 0x4, R3.reuse, 0xfe, !PT ;  /* 0x00000004009b7812 */ /* 0x140fe200078efe03 */
[----:B------:R-:W-:Y:S01]  /*b2d0*/  ULDC UR5, c[0x0][0x22c] ;  /* 0x00008b0000057ab9 */ /* 0x000fe20000000800 */
[----:B------:R-:W2:Y:S04]  /*b2e0*/  LDL R188, [R1+0xd0] ;  /* 0x0000d00001bc7983 */ /* 0x000ea80000100800 */
[----:B------:R-:W-:Y:S01]  /*b2f0*/  STL [R1+0x1c], R5 ;  /* 0x00001c0501007387 */ /* 0x000fe20000100800 */
[----:B-1----:R-:W-:Y:S01]  /*b300*/  IMAD.SHL.U32 R217, R221, 0x10, RZ ;  /* 0x00000010ddd97824 */ /* 0x002fe200078e00ff */
[----:B------:R-:W-:-:S05]  /*b310*/  LOP3.LUT R221, R0, 0xee, R3, 0xfe, !PT ;  /* 0x000000ee00dd7812 */ /* 0x000fca00078efe03 */
[----:B------:R1:W-:Y:S02]  /*b320*/  STL [R1], R221 ;  /* 0x000000dd01007387 */ /* 0x0003e40000100800 */
[----:B-1----:R-:W-:-:S05]  /*b330*/  LOP3.LUT R221, R0, 0xf0, R3, 0xfe, !PT ;  /* 0x000000f000dd7812 */ /* 0x002fca00078efe03 */
[----:B------:R1:W-:Y:S02]  /*b340*/  STL [R1+0x4], R221 ;  /* 0x000004dd01007387 */ /* 0x0003e40000100800 */
[----:B-1----:R-:W-:-:S05]  /*b350*/  LOP3.LUT R221, R0, 0xf2, R3, 0xfe, !PT ;  /* 0x000000f200dd7812 */ /* 0x002fca00078efe03 */
[----:B------:R1:W-:Y:S02]  /*b360*/  STL [R1+0x8], R221 ;  /* 0x000008dd01007387 */ /* 0x0003e40000100800 */
[----:B-1----:R-:W-:-:S05]  /*b370*/  LOP3.LUT R221, R0, 0xf4, R3, 0xfe, !PT ;  /* 0x000000f400dd7812 */ /* 0x002fca00078efe03 */
[----:B------:R1:W-:Y:S01]  /*b380*/  STL [R1+0xc], R221 ;  /* 0x00000cdd01007387 */ /* 0x0003e20000100800 */
[C---:B---3--:R-:W-:Y:S02]  /*b390*/  IMAD.SHL.U32 R2, R190.reuse, 0x8, RZ ;  /* 0x00000008be027824 */ /* 0x048fe400078e00ff */
[----:B------:R-:W-:Y:S01]  /*b3a0*/  IMAD.SHL.U32 R4, R190, 0x80, RZ ;  /* 0x00000080be047824 */ /* 0x000fe200078e00ff */
[----:B-1----:R-:W-:-:S05]  /*b3b0*/  LOP3.LUT R221, R0, 0xf6, R3, 0xfe, !PT ;  /* 0x000000f600dd7812 */ /* 0x002fca00078efe03 */
[----:B------:R1:W-:Y:S01]  /*b3c0*/  STL [R1+0x10], R221 ;  /* 0x000010dd01007387 */ /* 0x0003e20000100800 */
[----:B------:R-:W-:Y:S02]  /*b3d0*/  LOP3.LUT R2, R2, 0x380, RZ, 0xc0, !PT ;  /* 0x0000038002027812 */ /* 0x000fe400078ec0ff */
[----:B------:R-:W-:Y:S02]  /*b3e0*/  LOP3.LUT R215, R4, 0x400, RZ, 0xc0, !PT ;  /* 0x0000040004d77812 */ /* 0x000fe400078ec0ff */
[----:B-1----:R-:W-:-:S05]  /*b3f0*/  LOP3.LUT R221, R0, 0xf8, R3, 0xfe, !PT ;  /* 0x000000f800dd7812 */ /* 0x002fca00078efe03 */
[----:B------:R1:W-:Y:S01]  /*b400*/  STL [R1+0x14], R221 ;  /* 0x000014dd01007387 */ /* 0x0003e20000100800 */
[----:B------:R-:W-:Y:S02]  /*b410*/  IADD3 R215, R2, UR7, R215 ;  /* 0x0000000702d77c10 */ /* 0x000fe4000fffe0d7 */
[C---:B------:R-:W-:Y:S02]  /*b420*/  LOP3.LUT R2, R0.reuse, R3, RZ, 0xfc, !PT ;  /* 0x0000000300027212 */ /* 0x040fe400078efcff */
[C-C-:B------:R-:W-:Y:S02]  /*b430*/  LOP3.LUT R4, R0.reuse, 0x2, R3.reuse, 0xfe, !PT ;  /* 0x0000000200047812 */ /* 0x140fe400078efe03 */
[C-C-:B-1----:R-:W-:Y:S02]  /*b440*/  LOP3.LUT R221, R0.reuse, 0xfa, R3.reuse, 0xfe, !PT ;  /* 0x000000fa00dd7812 */ /* 0x142fe400078efe03 */
[C-C-:B------:R-:W-:Y:S02]  /*b450*/  LOP3.LUT R157, R0.reuse, 0x6, R3.reuse, 0xfe, !PT ;  /* 0x00000006009d7812 */ /* 0x140fe400078efe03 */
[C-C-:B------:R-:W-:Y:S01]  /*b460*/  LOP3.LUT R156, R0.reuse, 0x8, R3.reuse, 0xfe, !PT ;  /* 0x00000008009c7812 */ /* 0x140fe200078efe03 */
[----:B------:R1:W-:Y:S01]  /*b470*/  STL [R1+0x18], R221 ;  /* 0x000018dd01007387 */ /* 0x0003e20000100800 */
[----:B------:R-:W-:-:S02]  /*b480*/  LOP3.LUT R154, R0, 0xa, R3, 0xfe, !PT ;  /* 0x0000000a009a7812 */ /* 0x000fc400078efe03 */
[C-C-:B------:R-:W-:Y:S02]  /*b490*/  LOP3.LUT R153, R0.reuse, 0xc, R3.reuse, 0xfe, !PT ;  /* 0x0000000c00997812 */ /* 0x140fe400078efe03 */
[C-C-:B------:R-:W-:Y:S02]  /*b4a0*/  LOP3.LUT R152, R0.reuse, 0xe, R3.reuse, 0xfe, !PT ;  /* 0x0000000e00987812 */ /* 0x140fe400078efe03 */
[C-C-:B------:R-:W-:Y:S02]  /*b4b0*/  LOP3.LUT R23, R0.reuse, 0x10, R3.reuse, 0xfe, !PT ;  /* 0x0000001000177812 */ /* 0x140fe400078efe03 */
[C-C-:B------:R-:W-:Y:S02]  /*b4c0*/  LOP3.LUT R22, R0.reuse, 0x12, R3.reuse, 0xfe, !PT ;  /* 0x0000001200167812 */ /* 0x140fe400078efe03 */
[C-C-:B------:R-:W-:Y:S02]  /*b4d0*/  LOP3.LUT R21, R0.reuse, 0x14, R3.reuse, 0xfe, !PT ;  /* 0x0000001400157812 */ /* 0x140fe400078efe03 */
        /* <DEDUP_REMOVED lines=83> */
[----:B------:R-:W-:Y:S02]  /*ba10*/  LOP3.LUT R230, R0, 0xc0, R3, 0xfe, !PT ;  /* 0x000000c000e67812 */ /* 0x000fe400078efe03 */
[----:B--2---:R-:W-:-:S02]  /*ba20*/  ISETP.GE.AND P0, PT, R188, R189, PT ;  /* 0x000000bdbc00720c */ /* 0x004fc40003f06270 */
        /* <DEDUP_REMOVED lines=24> */
[----:B------:R-:W-:Y:S02]  /*bbb0*/  LOP3.LUT R0, R0, 0xfc, R3, 0xfe, !PT ;  /* 0x000000fc00007812 */ /* 0x000fe400078efe03 */
[----:B------:R-:W2:Y:S01]  /*bbc0*/  LDL.LU R3, [R1+0xcc] ;  /* 0x0000cc0001037983 */ /* 0x000ea20000300800 */
[----:B------:R-:W-:Y:S02]  /*bbd0*/  WARPGROUP.DEPBAR.LE gsb0, 0x0 ;  /* 0x00008000000079c5 */ /* 0x000fe40000010000 */
[----:B------:R-:W-:-:S04]  /*bbe0*/  DEPBAR.LE SB0, 0x0 ;  /* 0x000080000000791a */ /* 0x000fc80000000000 */
[----:B-1----:R-:W1:Y:S01]  /*bbf0*/  S2R R221, SR_TID.X ;  /* 0x0000000000dd7919 */ /* 0x002e620000002100 */
[----:B------:R-:W-:Y:S01]  /*bc00*/  LOP3.LUT R217, R217, 0x70, RZ, 0xc0, !PT ;  /* 0x00000070d9d97812 */ /* 0x000fe200078ec0ff */
[----:B------:R-:W-:Y:S01]  /*bc10*/  BAR.SYNC.DEFER_BLOCKING 0x0 ;  /* 0x0000000000007b1d */ /* 0x000fe20000010000 */
[----:B------:R-:W-:Y:S02]  /*bc20*/  ISETP.LT.AND P4, PT, R158, UR4, !P0 ;  /* 0x000000049e007c0c */ /* 0x000fe4000c781270 */
[----:B------:R-:W-:-:S05]  /*bc30*/  ISETP.LT.AND P3, PT, R208, UR5, !P0 ;  /* 0x00000005d0007c0c */ /* 0x000fca000c761270 */
[----:B------:R-:W3:Y:S01]  /*bc40*/  LDC R208, c[0x0][0x248] ;  /* 0x00009200ffd07b82 */ /* 0x000ee20000000800 */
[----:B------:R-:W-:Y:S01]  /*bc50*/  ULDC UR4, c[0x0][0x244] ;  /* 0x0000910000047ab9 */ /* 0x000fe20000000800 */
[----:B--2---:R-:W-:Y:S01]  /*bc60*/  ISETP.LT.AND P2, PT, R2, R3, !P0 ;  /* 0x000000030200720c */ /* 0x004fe20004741270 */
[----:B------:R-:W-:Y:S02]  /*bc70*/  IMAD.IADD R3, R217, 0x1, R215 ;  /* 0x00000001d9037824 */ /* 0x000fe400078e02d7 */
[----:B------:R-:W2:Y:S04]  /*bc80*/  LDL.LU R217, [R1+0xd0] ;  /* 0x0000d00001d97983 */ /* 0x000ea80000300800 */
[----:B------:R-:W-:Y:S01]  /*bc90*/  STSM.16.M88.4 [R3], R24 ;  /* 0x0000001803007844 */ /* 0x000fe20000000200 */
[----:B-1----:R-:W-:-:S04]  /*bca0*/  LOP3.LUT R215, R221, 0x7f, RZ, 0xc0, !PT ;  /* 0x0000007fddd77812 */ /* 0x002fc800078ec0ff */
[----:B------:R-:W-:Y:S01]  /*bcb0*/  LEA R158, R215, UR7, 0x4 ;  /* 0x00000007d79e7c11 */ /* 0x000fe2000f8e20ff */
[----:B------:R-:W-:Y:S01]  /*bcc0*/  BAR.SYNC.DEFER_BLOCKING 0x0 ;  /* 0x0000000000007b1d */ /* 0x000fe20000010000 */
[----:B---3--:R-:W-:-:S05]  /*bcd0*/  IMAD R221, R2, R208, RZ ;  /* 0x000000d002dd7224 */ /* 0x008fca00078e02ff */
[----:B------:R-:W-:Y:S01]  /*bce0*/  ULDC.64 UR6, c[0x0][0x220] ;  /* 0x0000880000067ab9 */ /* 0x000fe20000000a00 */
[----:B------:R-:W1:Y:S01]  /*bcf0*/  LDS.128 R24, [R158] ;  /* 0x000000009e187984 */ /* 0x000e620000000c00 */
[----:B------:R-:W-:Y:S06]  /*bd00*/  BAR.SYNC.DEFER_BLOCKING 0x0 ;  /* 0x0000000000007b1d */ /* 0x000fec0000010000 */
[----:B------:R-:W-:Y:S02]  /*bd10*/  STSM.16.M88.4 [R3], R28 ;  /* 0x0000001c03007844 */ /* 0x000fe40000000200 */
[----:B------:R-:W-:Y:S06]  /*bd20*/  BAR.SYNC.DEFER_BLOCKING 0x0 ;  /* 0x0000000000007b1d */ /* 0x000fec0000010000 */
[----:B------:R-:W3:Y:S02]  /*bd30*/  LDS.128 R28, [R158] ;  /* 0x000000009e1c7984 */ /* 0x000ee40000000c00 */
[----:B------:R-:W-:Y:S06]  /*bd40*/  BAR.SYNC.DEFER_BLOCKING 0x0 ;  /* 0x0000000000007b1d */ /* 0x000fec0000010000 */
[----:B------:R-:W-:Y:S02]  /*bd50*/  STSM.16.M88.4 [R3], R32 ;  /* 0x0000002003007844 */ /* 0x000fe40000000200 */
[----:B------:R-:W-:Y:S06]  /*bd60*/  BAR.SYNC.DEFER_BLOCKING 0x0 ;  /* 0x0000000000007b1d */ /* 0x000fec0000010000 */
[----:B------:R-:W4:Y:S02]  /*bd70*/  LDS.128 R32, [R158] ;  /* 0x000000009e207984 */ /* 0x000f240000000c00 */
        /* <DEDUP_REMOVED lines=112> */
[----:B------:R-:W-:Y:S01]  /*c480*/  BAR.SYNC.DEFER_BLOCKING 0x0 ;  /* 0x0000000000007b1d */ /* 0x000fe20000010000 */
[----:B--2---:R-:W-:-:S05]  /*c490*/  IMAD R217, R217, UR4, RZ ;  /* 0x00000004d9d97c24 */ /* 0x004fca000f8e02ff */
[C---:B------:R-:W-:Y:S01]  /*c4a0*/  LEA R215, P1, R217.reuse, UR6, 0x2 ;  /* 0x00000006d9d77c11 */ /* 0x040fe2000f8210ff */
[----:B------:R-:W-:Y:S02]  /*c4b0*/  ULDC UR4, c[0x0][0x22c] ;  /* 0x00008b0000047ab9 */ /* 0x000fe40000000800 */
[C---:B------:R-:W-:Y:S01]  /*c4c0*/  ISETP.LT.AND P6, PT, R4.reuse, UR4, !P0 ;  /* 0x0000000404007c0c */ /* 0x040fe2000c7c1270 */
[----:B------:R-:W-:Y:S01]  /*c4d0*/  IMAD R4, R4, R208, RZ ;  /* 0x000000d004047224 */ /* 0x000fe200078e02ff */
[----:B------:R2:W-:Y:S01]  /*c4e0*/  STSM.16.M88.4 [R3], R148 ;  /* 0x0000009403007844 */ /* 0x0005e20000000200 */
[----:B------:R-:W-:Y:S01]  /*c4f0*/  LEA.HI.X.SX32 R217, R217, UR7, 0x2, P1 ;  /* 0x00000007d9d97c11 */ /* 0x000fe200088f16ff */
[----:B------:R-:W-:Y:S01]  /*c500*/  ULDC UR4, c[0x0][0x22c] ;  /* 0x00008b0000047ab9 */ /* 0x000fe20000000800 */
[----:B------:R-:W-:Y:S01]  /*c510*/  BAR.SYNC.DEFER_BLOCKING 0x0 ;  /* 0x0000000000007b1d */ /* 0x000fe20000010000 */
[-C--:B------:R-:W-:Y:S02]  /*c520*/  LEA R2, P1, R221, R215.reuse, 0x2 ;  /* 0x000000d7dd027211 */ /* 0x080fe400078210ff */
[----:B--2---:R-:W-:-:S02]  /*c530*/  LEA R148, P5, R4, R215, 0x2 ;  /* 0x000000d704947211 */ /* 0x004fc400078a10ff */
[-C--:B------:R-:W-:Y:S02]  /*c540*/  LEA.HI.X.SX32 R3, R221, R217.reuse, 0x2, P1 ;  /* 0x000000d9dd037211 */ /* 0x080fe400008f16ff */
[C---:B------:R-:W-:Y:S01]  /*c550*/  ISETP.LT.AND P1, PT, R155.reuse, UR4, !P0 ;  /* 0x000000049b007c0c */ /* 0x040fe2000c721270 */
[-C--:B------:R-:W-:Y:S01]  /*c560*/  IMAD R155, R155, R208.reuse, RZ ;  /* 0x000000d09b9b7224 */ /* 0x080fe200078e02ff */
[----:B------:R-:W-:Y:S01]  /*c570*/  ULDC UR4, c[0x0][0x22c] ;  /* 0x00008b0000047ab9 */ /* 0x000fe20000000800 */
[----:B------:R-:W-:Y:S02]  /*c580*/  LEA.HI.X.SX32 R149, R4, R217, 0x2, P5 ;  /* 0x000000d904957211 */ /* 0x000fe400028f16ff */
[C---:B------:R-:W-:Y:S01]  /*c590*/  ISETP.LT.AND P5, PT, R157.reuse, UR4, !P0 ;  /* 0x000000049d007c0c */ /* 0x040fe2000c7a1270 */
[----:B------:R-:W-:Y:S01]  /*c5a0*/  IMAD R157, R157, R208, RZ ;  /* 0x000000d09d9d7224 */ /* 0x000fe200078e02ff */
[----:B------:R-:W-:Y:S01]  /*c5b0*/  ULDC UR4, c[0x0][0x22c] ;  /* 0x00008b0000047ab9 */ /* 0x000fe20000000800 */
[----:B-1----:R1:W-:Y:S04]  /*c5c0*/  @P2 STG.E desc[UR16][R2.64], R24 ;  /* 0x0000001802002986 */ /* 0x0023e8000c101910 */
[----:B------:R2:W-:Y:S01]  /*c5d0*/  @P6 STG.E desc[UR16][R148.64], R25 ;  /* 0x0000001994006986 */ /* 0x0005e2000c101910 */
[----:B-1----:R-:W-:-:S02]  /*c5e0*/  LEA R2, P2, R155, R215, 0x2 ;  /* 0x000000d79b027211 */ /* 0x002fc400078410ff */
[----:B------:R-:W-:Y:S02]  /*c5f0*/  LEA R24, P6, R157, R215, 0x2 ;  /* 0x000000d79d187211 */ /* 0x000fe400078c10ff */
[-C--:B------:R-:W-:Y:S02]  /*c600*/  LEA.HI.X.SX32 R3, R155, R217.reuse, 0x2, P2 ;  /* 0x000000d99b037211 */ /* 0x080fe400010f16ff */
[C---:B------:R-:W-:Y:S01]  /*c610*/  ISETP.LT.AND P2, PT, R156.reuse, UR4, !P0 ;  /* 0x000000049c007c0c */ /* 0x040fe2000c741270 */
[-C--:B------:R-:W-:Y:S01]  /*c620*/  IMAD R156, R156, R208.reuse, RZ ;  /* 0x000000d09c9c7224 */ /* 0x080fe200078e02ff */
[----:B------:R-:W-:Y:S01]  /*c630*/  ULDC UR4, c[0x0][0x22c] ;  /* 0x00008b0000047ab9 */ /* 0x000fe20000000800 */
[----:B--2---:R-:W-:Y:S01]  /*c640*/  LEA.HI.X.SX32 R25, R157, R217, 0x2, P6 ;  /* 0x000000d99d197211 */ /* 0x004fe200030f16ff */
[----:B------:R1:W-:Y:S01]  /*c650*/  @P1 STG.E desc[UR16][R2.64], R26 ;  /* 0x0000001a02001986 */ /* 0x0003e2000c101910 */
[C---:B------:R-:W-:Y:S01]  /*c660*/  ISETP.LT.AND P6, PT, R154.reuse, UR4, !P0 ;  /* 0x000000049a007c0c */ /* 0x040fe2000c7c1270 */
[-C--:B------:R-:W-:Y:S01]  /*c670*/  IMAD R154, R154, R208.reuse, RZ ;  /* 0x000000d09a9a7224 */ /* 0x080fe200078e02ff */
[----:B------:R-:W-:Y:S01]  /*c680*/  ULDC UR4, c[0x0][0x22c] ;  /* 0x00008b0000047ab9 */ /* 0x000fe20000000800 */
[----:B------:R2:W-:Y:S01]  /*c690*/  @P5 STG.E desc[UR16][R24.64], R27 ;  /* 0x0000001b18005986 */ /* 0x0005e2000c101910 */
[----:B------:R-:W-:-:S03]  /*c6a0*/  IMAD R4, R23, R208, RZ ;  /* 0x000000d017047224 */ /* 0x000fc600078e02ff */
[----:B------:R-:W4:Y:S01]  /*c6b0*/  LDL.LU R155, [R1+0x10] ;  /* 0x00001000019b7983 */ /* 0x000f220000300800 */
[-C--:B-1----:R-:W-:Y:S01]  /*c6c0*/  LEA R2, P1, R156, R215.reuse, 0x2 ;  /* 0x000000d79c027211 */ /* 0x082fe200078210ff */
[-C--:B------:R-:W-:Y:S02]  /*c6d0*/  IMAD R26, R22, R208.reuse, RZ ;  /* 0x000000d0161a7224 */ /* 0x080fe400078e02ff */
[----:B------:R-:W4:Y:S01]  /*c6e0*/  LDL.LU R157, [R1+0xc] ;  /* 0x00000c00019d7983 */ /* 0x000f220000300800 */
[----:B--2---:R-:W-:Y:S02]  /*c6f0*/  LEA R24, P5, R154, R215, 0x2 ;  /* 0x000000d79a187211 */ /* 0x004fe400078a10ff */
[-C--:B------:R-:W-:Y:S02]  /*c700*/  LEA.HI.X.SX32 R3, R156, R217.reuse, 0x2, P1 ;  /* 0x000000d99c037211 */ /* 0x080fe400008f16ff */
[C---:B------:R-:W-:Y:S01]  /*c710*/  ISETP.LT.AND P1, PT, R153.reuse, UR4, !P0 ;  /* 0x0000000499007c0c */ /* 0x040fe2000c721270 */
[-C--:B------:R-:W-:Y:S01]  /*c720*/  IMAD R153, R153, R208.reuse, RZ ;  /* 0x000000d099997224 */ /* 0x080fe200078e02ff */
[----:B------:R-:W-:Y:S01]  /*c730*/  ULDC UR4, c[0x0][0x22c] ;  /* 0x00008b0000047ab9 */ /* 0x000fe20000000800 */
[----:B------:R-:W-:Y:S01]  /*c740*/  LEA.HI.X.SX32 R25, R154, R217, 0x2, P5 ;  /* 0x000000d99a197211 */ /* 0x000fe200028f16ff */
[----:B---3--:R1:W-:Y:S01]  /*c750*/  @P2 STG.E desc[UR16][R2.64], R28 ;  /* 0x0000001c02002986 */ /* 0x0083e2000c101910 */
[C---:B------:R-:W-:Y:S01]  /*c760*/  ISETP.LT.AND P5, PT, R152.reuse, UR4, !P0 ;  /* 0x0000000498007c0c */ /* 0x040fe2000c7a1270 */
[----:B------:R-:W-:Y:S01]  /*c770*/  IMAD R152, R152, R208, RZ ;  /* 0x000000d098987224 */ /* 0x000fe200078e02ff */
[----:B------:R-:W-:Y:S01]  /*c780*/  ULDC UR4, c[0x0][0x22c] ;  /* 0x00008b0000047ab9 */ /* 0x000fe20000000800 */
[----:B------:R2:W-:Y:S04]  /*c790*/  @P6 STG.E desc[UR16][R24.64], R29 ;  /* 0x0000001d18006986 */ /* 0x0005e8000c101910 */
[----:B------:R-:W3:Y:S01]  /*c7a0*/  LDL.LU R156, [R1+0x8] ;  /* 0x00000800019c7983 */ /* 0x000ee20000300800 */
[----:B-1----:R-:W-:-:S03]  /*c7b0*/  LEA R2, P2, R153, R215, 0x2 ;  /* 0x000000d799027211 */ /* 0x002fc600078410ff */
[----:B------:R-:W3:Y:S01]  /*c7c0*/  LDL.LU R154, [R1+0x4] ;  /* 0x00000400019a7983 */ /* 0x000ee20000300800 */
[C---:B--2---:R-:W-:Y:S02]  /*c7d0*/  LEA R24, P6, R152.reuse, R215, 0x2 ;  /* 0x000000d798187211 */ /* 0x044fe400078c10ff */
[-C--:B------:R-:W-:Y:S02]  /*c7e0*/  LEA.HI.X.SX32 R3, R153, R217.reuse, 0x2, P2 ;  /* 0x000000d999037211 */ /* 0x080fe400010f16ff */
[----:B------:R-:W-:Y:S01]  /*c7f0*/  ISETP.LT.AND P2, PT, R23, UR4, !P0 ;  /* 0x0000000417007c0c */ /* 0x000fe2000c741270 */
[----:B------:R-:W-:Y:S01]  /*c800*/  ULDC UR4, c[0x0][0x22c] ;  /* 0x00008b0000047ab9 */ /* 0x000fe20000000800 */
[----:B------:R-:W-:Y:S01]  /*c810*/  LEA.HI.X.SX32 R25, R152, R217, 0x2, P6 ;  /* 0x000000d998197211 */ /* 0x000fe200030f16ff */
[----:B------:R1:W-:Y:S01]  /*c820*/  @P1 STG.E desc[UR16][R2.64], R30 ;  /* 0x0000001e02001986 */ /* 0x0003e2000c101910 */
[----:B------:R-:W-:Y:S01]  /*c830*/  ISETP.LT.AND P6, PT, R22, UR4, !P0 ;  /* 0x0000000416007c0c */ /* 0x000fe2000c7c1270 */
[----:B------:R-:W-:-:S02]  /*c840*/  ULDC UR4, c[0x0][0x22c] ;  /* 0x00008b0000047ab9 */ /* 0x000fc40000000800 */
[----:B------:R-:W-:Y:S01]  /*c850*/  @P5 STG.E desc[UR16][R24.64], R31 ;  /* 0x0000001f18005986 */ /* 0x000fe2000c101910 */
[----:B------:R-:W-:-:S03]  /*c860*/  LEA R22, P5, R26, R215, 0x2 ;  /* 0x000000d71a167211 */ /* 0x000fc600078a10ff */
[----:B------:R-:W2:Y:S01]  /*c870*/  LDL.LU R153, [R1] ;  /* 0x0000000001997983 */ /* 0x000ea20000300800 */
[----:B-1----:R-:W-:-:S04]  /*c880*/  LEA R2, P1, R4, R215, 0x2 ;  /* 0x000000d704027211 */ /* 0x002fc800078210ff */
[-C--:B------:R-:W-:Y:S01]  /*c890*/  LEA.HI.X.SX32 R3, R4, R217.reuse, 0x2, P1 ;  /* 0x000000d904037211 */ /* 0x080fe200008f16ff */
[CC--:B------:R-:W-:Y:S01]  /*c8a0*/  IMAD R4, R21.reuse, R208.reuse, RZ ;  /* 0x000000d015047224 */ /* 0x0c0fe200078e02ff */
[----:B------:R-:W-:Y:S01]  /*c8b0*/  ISETP.LT.AND P1, PT, R21, UR4, !P0 ;  /* 0x0000000415007c0c */ /* 0x000fe2000c721270 */
[----:B------:R-:W-:Y:S01]  /*c8c0*/  ULDC UR4, c[0x0][0x22c] ;  /* 0x00008b0000047ab9 */ /* 0x000fe20000000800 */
[----:B------:R-:W-:Y:S01]  /*c8d0*/  LEA.HI.X.SX32 R23, R26, R217, 0x2, P5 ;  /* 0x000000d91a177211 */ /* 0x000fe200028f16ff */
[----:B----4-:R1:W-:Y:S01]  /*c8e0*/  @P2 STG.E desc[UR16][R2.64], R32 ;  /* 0x0000002002002986 */ /* 0x0103e2000c101910 */
[C---:B------:R-:W-:Y:S01]  /*c8f0*/  IMAD R26, R20.reuse, R208, RZ ;  /* 0x000000d0141a7224 */ /* 0x040fe200078e02ff */
[----:B------:R-:W-:Y:S01]  /*c900*/  ISETP.LT.AND P5, PT, R20, UR4, !P0 ;  /* 0x0000000414007c0c */ /* 0x000fe2000c7a1270 */
[----:B------:R-:W-:Y:S01]  /*c910*/  ULDC UR4, c[0x0][0x22c] ;  /* 0x00008b0000047ab9 */ /* 0x000fe20000000800 */
[----:B------:R-:W-:Y:S02]  /*c920*/  @P6 STG.E desc[UR16][R22.64], R33 ;  /* 0x0000002116006986 */ /* 0x000fe4000c101910 */
[----:B------:R-:W-:-:S02]  /*c930*/  LEA R20, P6, R26, R215, 0x2 ;  /* 0x000000d71a147211 */ /* 0x000fc400078c10ff */
[----:B-1----:R-:W-:-:S04]  /*c940*/  LEA R2, P2, R4, R215, 0x2 ;  /* 0x000000d704027211 */ /* 0x002fc800078410ff */
[-C--:B------:R-:W-:Y:S01]  /*c950*/  LEA.HI.X.SX32 R3, R4, R217.reuse, 0x2, P2 ;  /* 0x000000d904037211 */ /* 0x080fe200010f16ff */
[CC--:B------:R-:W-:Y:S01]  /*c960*/  IMAD R4, R19.reuse, R208.reuse, RZ ;  /* 0x000000d013047224 */ /* 0x0c0fe200078e02ff */
[----:B------:R-:W-:Y:S01]  /*c970*/  ISETP.LT.AND P2, PT, R19, UR4, !P0 ;  /* 0x0000000413007c0c */ /* 0x000fe2000c741270 */
[----:B------:R-:W-:Y:S01]  /*c980*/  ULDC UR4, c[0x0][0x22c] ;  /* 0x00008b0000047ab9 */ /* 0x000fe20000000800 */
[----:B------:R-:W-:Y:S01]  /*c990*/  LEA.HI.X.SX32 R21, R26, R217, 0x2, P6 ;  /* 0x000000d91a157211 */ /* 0x000fe200030f16ff */
[----:B------:R1:W-:Y:S01]  /*c9a0*/  @P1 STG.E desc[UR16][R2.64], R34 ;  /* 0x0000002202001986 */ /* 0x0003e2000c101910 */
        /* <DEDUP_REMOVED lines=19> */
[----:B------:R-:W-:Y:S01]  /*cae0*/  IMAD R4, R208, 0x20, R221 ;  /* 0x00000020d0047824 */ /* 0x000fe200078e02dd */
[----:B------:R-:W-:Y:S02]  /*caf0*/  LEA.HI.X.SX32 R17, R22, R217, 0x2, P6 ;  /* 0x000000d916117211 */ /* 0x000fe400030f16ff */
[----:B------:R-:W-:Y:S01]  /*cb00*/  ISETP.LT.AND P2, PT, R15, UR4, !P0 ;  /* 0x000000040f007c0c */ /* 0x000fe2000c741270 */
[----:B------:R1:W-:Y:S01]  /*cb10*/  @P1 STG.E desc[UR16][R2.64], R38 ;  /* 0x0000002602001986 */ /* 0x0003e2000c101910 */
[----:B------:R-:W-:Y:S01]  /*cb20*/  IMAD R20, R208, 0x2, R4 ;  /* 0x00000002d0147824 */ /* 0x000fe200078e0204 */
[----:B------:R-:W-:Y:S02]  /*cb30*/  ULDC UR4, c[0x0][0x22c] ;  /* 0x00008b0000047ab9 */ /* 0x000fe40000000800 */
[----:B------:R-:W-:Y:S01]  /*cb40*/  ISETP.LT.AND P6, PT, R14, UR4, !P0 ;  /* 0x000000040e007c0c */ /* 0x000fe2000c7c1270 */
[----:B------:R-:W-:Y:S01]  /*cb50*/  @P5 STG.E desc[UR16][R16.64], R39 ;  /* 0x0000002710005986 */ /* 0x000fe2000c101910 */
[-C--:B------:R-:W-:Y:S01]  /*cb60*/  LEA R14, P5, R20, R215.reuse, 0x2 ;  /* 0x000000d7140e7211 */ /* 0x080fe200078a10ff */
[----:B------:R-:W-:Y:S01]  /*cb70*/  ULDC UR4, c[0x0][0x22c] ;  /* 0x00008b0000047ab9 */ /* 0x000fe20000000800 */
        /* <DEDUP_REMOVED lines=21> */
[----:B------:R4:W-:Y:S01]  /*ccd0*/  @P6 STG.E desc[UR16][R12.64], R43 ;  /* 0x0000002b0c006986 */ /* 0x0009e2000c101910 */
[-C--:B------:R-:W-:Y:S01]  /*cce0*/  LEA R10, P6, R16, R215.reuse, 0x2 ;  /* 0x000000d7100a7211 */ /* 0x080fe200078c10ff */
[----:B------:R-:W-:Y:S01]  /*ccf0*/  ULDC UR4, c[0x0][0x22c] ;  /* 0x00008b0000047ab9 */ /* 0x000fe20000000800 */
[----:B-1----:R-:W-:-:S04]  /*cd00*/  LEA R2, P2, R4, R215, 0x2 ;  /* 0x000000d704027211 */ /* 0x002fc800078410ff */
[-C--:B------:R-:W-:Y:S01]  /*cd10*/  LEA.HI.X.SX32 R3, R4, R217.reuse, 0x2, P2 ;  /* 0x000000d904037211 */ /* 0x080fe200010f16ff */
[----:B------:R-:W-:Y:S01]  /*cd20*/  IMAD R4, R208, 0x2, R16 ;  /* 0x00000002d0047824 */ /* 0x000fe200078e0210 */
[----:B------:R-:W-:Y:S02]  /*cd30*/  LEA.HI.X.SX32 R11, R16, R217, 0x2, P6 ;  /* 0x000000d9100b7211 */ /* 0x000fe400030f16ff */
[----:B------:R-:W-:Y:S01]  /*cd40*/  ISETP.LT.AND P2, PT, R9, UR4, !P0 ;  /* 0x0000000409007c0c */ /* 0x000fe2000c741270 */
[----:B------:R-:W-:Y:S01]  /*cd50*/  IMAD R14, R208, 0x2, R4 ;  /* 0x00000002d00e7824 */ /* 0x000fe200078e0204 */
[----:B------:R1:W-:Y:S01]  /*cd60*/  @P1 STG.E desc[UR16][R2.64], R44 ;  /* 0x0000002c02001986 */ /* 0x0003e2000c101910 */
[----:B------:R-:W-:Y:S02]  /*cd70*/  ULDC UR4, c[0x0][0x22c] ;  /* 0x00008b0000047ab9 */ /* 0x000fe40000000800 */
[----:B------:R-:W-:Y:S01]  /*cd80*/  ISETP.LT.AND P6, PT, R8, UR4, !P0 ;  /* 0x0000000408007c0c */ /* 0x000fe2000c7c1270 */
[----:B------:R1:W-:Y:S01]  /*cd90*/  @P5 STG.E desc[UR16][R10.64], R45 ;  /* 0x0000002d0a005986 */ /* 0x0003e2000c101910 */
[----:B------:R-:W-:Y:S01]  /*cda0*/  ULDC UR4, c[0x0][0x22c] ;  /* 0x00008b0000047ab9 */ /* 0x000fe20000000800 */
[-C--:B------:R-:W-:Y:S01]  /*cdb0*/  LEA R8, P5, R14, R215.reuse, 0x2 ;  /* 0x000000d70e087211 */ /* 0x080fe200078a10ff */
[----:B----4-:R-:W-:Y:S01]  /*cdc0*/  IMAD R12, R208, 0x2, R14 ;  /* 0x00000002d00c7824 */ /* 0x010fe200078e020e */
[----:B-1----:R-:W-:-:S04]  /*cdd0*/  LEA R2, P1, R4, R215, 0x2 ;  /* 0x000000d704027211 */ /* 0x002fc800078210ff */
[-C--:B------:R-:W-:Y:S02]  /*cde0*/  LEA.HI.X.SX32 R3, R4, R217.reuse, 0x2, P1 ;  /* 0x000000d904037211 */ /* 0x080fe400008f16ff */
[----:B------:R-:W-:Y:S01]  /*cdf0*/  ISETP.LT.AND P1, PT, R7, UR4, !P0 ;  /* 0x0000000407007c0c */ /* 0x000fe2000c721270 */
[----:B------:R-:W-:Y:S01]  /*ce00*/  ULDC UR4, c[0x0][0x22c] ;  /* 0x00008b0000047ab9 */ /* 0x000fe20000000800 */
[----:B------:R-:W-:Y:S01]  /*ce10*/  LEA.HI.X.SX32 R9, R14, R217, 0x2, P5 ;  /* 0x000000d90e097211 */ /* 0x000fe200028f16ff */
[----:B------:R1:W-:Y:S01]  /*ce20*/  @P4 STG.E desc[UR16][R2.64], R46 ;  /* 0x0000002e02004986 */ /* 0x0003e2000c101910 */
[----:B------:R-:W-:Y:S01]  /*ce30*/  ISETP.LT.AND P5, PT, R6, UR4, !P0 ;  /* 0x0000000406007c0c */ /* 0x000fe2000c7a1270 */
[C---:B------:R-:W-:Y:S01]  /*ce40*/  IMAD R6, R208.reuse, 0x2, R12 ;  /* 0x00000002d0067824 */ /* 0x040fe200078e020c */
[----:B------:R-:W-:Y:S01]  /*ce50*/  ULDC UR4, c[0x0][0x22c] ;  /* 0x00008b0000047ab9 */ /* 0x000fe20000000800 */
[----:B------:R4:W-:Y:S02]  /*ce60*/  @P3 STG.E desc[UR16][R8.64], R47 ;  /* 0x0000002f08003986 */ /* 0x0009e4000c101910 */
[----:B------:R-:W-:Y:S01]  /*ce70*/  IMAD R10, R208, 0x2, R6 ;  /* 0x00000002d00a7824 */ /* 0x000fe200078e0206 */
[----:B------:R-:W-:-:S02]  /*ce80*/  LEA R4, P3, R6, R215, 0x2 ;  /* 0x000000d706047211 */ /* 0x000fc400078610ff */
[----:B-1----:R-:W-:-:S04]  /*ce90*/  LEA R2, P4, R12, R215, 0x2 ;  /* 0x000000d70c027211 */ /* 0x002fc800078810ff */
[-C--:B------:R-:W-:Y:S02]  /*cea0*/  LEA.HI.X.SX32 R3, R12, R217.reuse, 0x2, P4 ;  /* 0x000000d90c037211 */ /* 0x080fe400020f16ff */
[----:B------:R-:W-:Y:S01]  /*ceb0*/  ISETP.LT.AND P4, PT, R5, UR4, !P0 ;  /* 0x0000000405007c0c */ /* 0x000fe2000c781270 */
[----:B------:R-:W-:Y:S01]  /*cec0*/  ULDC UR4, c[0x0][0x22c] ;  /* 0x00008b0000047ab9 */ /* 0x000fe20000000800 */
[----:B------:R-:W-:Y:S01]  /*ced0*/  LEA.HI.X.SX32 R5, R6, R217, 0x2, P3 ;  /* 0x000000d906057211 */ /* 0x000fe200018f16ff */
[----:B------:R1:W-:Y:S01]  /*cee0*/  @P2 STG.E desc[UR16][R2.64], R48 ;  /* 0x0000003002002986 */ /* 0x0003e2000c101910 */
[----:B------:R-:W-:-:S03]  /*cef0*/  IMAD R6, R208, 0x2, R10 ;  /* 0x00000002d0067824 */ /* 0x000fc600078e020a */
[----:B------:R1:W-:Y:S01]  /*cf00*/  @P6 STG.E desc[UR16][R4.64], R49 ;  /* 0x0000003104006986 */ /* 0x0003e2000c101910 */
[----:B----4-:R-:W-:Y:S01]  /*cf10*/  IMAD R8, R208, 0x2, R6 ;  /* 0x00000002d0087824 */ /* 0x010fe200078e0206 */
[-C--:B-1----:R-:W-:Y:S02]  /*cf20*/  LEA R2, P2, R10, R215.reuse, 0x2 ;  /* 0x000000d70a027211 */ /* 0x082fe400078410ff */
[----:B------:R-:W-:Y:S02]  /*cf30*/  LEA R4, P6, R6, R215, 0x2 ;  /* 0x000000d706047211 */ /* 0x000fe400078c10ff */
[-C--:B------:R-:W-:Y:S02]  /*cf40*/  LEA.HI.X.SX32 R3, R10, R217.reuse, 0x2, P2 ;  /* 0x000000d90a037211 */ /* 0x080fe400010f16ff */
[----:B------:R-:W-:Y:S01]  /*cf50*/  LEA.HI.X.SX32 R5, R6, R217, 0x2, P6 ;  /* 0x000000d906057211 */ /* 0x000fe200030f16ff */
[----:B------:R-:W-:Y:S01]  /*cf60*/  IMAD R6, R208, 0x2, R8 ;  /* 0x00000002d0067824 */ /* 0x000fe200078e0208 */
[----:B------:R-:W-:Y:S01]  /*cf70*/  ISETP.LT.AND P3, PT, R159, UR4, !P0 ;  /* 0x000000049f007c0c */ /* 0x000fe2000c761270 */
[----:B------:R1:W-:Y:S01]  /*cf80*/  @P1 STG.E desc[UR16][R2.64], R50 ;  /* 0x0000003202001986 */ /* 0x0003e2000c101910 */
[----:B------:R-:W-:-:S03]  /*cf90*/  ULDC UR4, c[0x0][0x22c] ;  /* 0x00008b0000047ab9 */ /* 0x000fc60000000800 */
[----:B------:R4:W-:Y:S01]  /*cfa0*/  @P5 STG.E desc[UR16][R4.64], R51 ;  /* 0x0000003304005986 */ /* 0x0009e2000c101910 */
[----:B------:R-:W-:Y:S01]  /*cfb0*/  ISETP.LT.AND P2, PT, R160, UR4, !P0 ;  /* 0x00000004a0007c0c */ /* 0x000fe2000c741270 */
[----:B------:R-:W-:Y:S01]  /*cfc0*/  ULDC UR4, c[0x0][0x22c] ;  /* 0x00008b0000047ab9 */ /* 0x000fe20000000800 */
[-C--:B-1----:R-:W-:Y:S02]  /*cfd0*/  LEA R2, P1, R8, R215.reuse, 0x2 ;  /* 0x000000d708027211 */ /* 0x082fe400078210ff */
[----:B----4-:R-:W-:Y:S02]  /*cfe0*/  LEA R4, P5, R6, R215, 0x2 ;  /* 0x000000d706047211 */ /* 0x010fe400078a10ff */
[-C--:B------:R-:W-:Y:S01]  /*cff0*/  LEA.HI.X.SX32 R3, R8, R217.reuse, 0x2, P1 ;  /* 0x000000d908037211 */ /* 0x080fe200008f16ff */
[----:B------:R-:W-:Y:S01]  /*d000*/  IMAD R8, R208, 0x2, R6 ;  /* 0x00000002d0087824 */ /* 0x000fe200078e0206 */
[----:B------:R-:W-:Y:S02]  /*d010*/  LEA.HI.X.SX32 R5, R6, R217, 0x2, P5 ;  /* 0x000000d906057211 */ /* 0x000fe400028f16ff */
[----:B------:R-:W-:Y:S01]  /*d020*/  ISETP.LT.AND P6, PT, R161, UR4, !P0 ;  /* 0x00000004a1007c0c */ /* 0x000fe2000c7c1270 */
[----:B------:R1:W-:Y:S01]  /*d030*/  @P4 STG.E desc[UR16][R2.64], R52 ;  /* 0x0000003402004986 */ /* 0x0003e2000c101910 */
[----:B------:R-:W-:Y:S01]  /*d040*/  IMAD R6, R208, 0x2, R8 ;  /* 0x00000002d0067824 */ /* 0x000fe200078e0208 */
[----:B------:R-:W-:-:S02]  /*d050*/  ULDC UR4, c[0x0][0x22c] ;  /* 0x00008b0000047ab9 */ /* 0x000fc40000000800 */
        /* <DEDUP_REMOVED lines=85> */
[----:B------:R-:W-:Y:S01]  /*d5b0*/  IMAD R10, R208, 0x2, R6 ;  /* 0x00000002d00a7824 */ /* 0x000fe200078e0206 */
[----:B------:R-:W-:Y:S01]  /*d5c0*/  ISETP.LT.AND P4, PT, R176, UR4, !P0 ;  /* 0x00000004b0007c0c */ /* 0x000fe2000c781270 */
[----:B------:R-:W-:Y:S01]  /*d5d0*/  ULDC UR4, c[0x0][0x22c] ;  /* 0x00008b0000047ab9 */ /* 0x000fe20000000800 */
[-C--:B-1----:R-:W-:Y:S02]  /*d5e0*/  LEA R2, P2, R8, R215.reuse, 0x2 ;  /* 0x000000d708027211 */ /* 0x082fe400078410ff */
[----:B----4-:R-:W-:Y:S02]  /*d5f0*/  LEA R4, P6, R6, R215, 0x2 ;  /* 0x000000d706047211 */ /* 0x010fe400078c10ff */
[-C--:B------:R-:W-:Y:S01]  /*d600*/  LEA.HI.X.SX32 R3, R8, R217.reuse, 0x2, P2 ;  /* 0x000000d908037211 */ /* 0x080fe200010f16ff */
[----:B------:R-:W-:Y:S01]  /*d610*/  IMAD R12, R208, 0x2, R10 ;  /* 0x00000002d00c7824 */ /* 0x000fe200078e020a */
[----:B------:R-:W-:-:S02]  /*d620*/  LEA.HI.X.SX32 R5, R6, R217, 0x2, P6 ;  /* 0x000000d906057211 */ /* 0x000fc400030f16ff */
[----:B------:R-:W-:Y:S01]  /*d630*/  ISETP.LT.AND P3, PT, R177, UR4, !P0 ;  /* 0x00000004b1007c0c */ /* 0x000fe2000c761270 */
[----:B------:R1:W-:Y:S01]  /*d640*/  @P1 STG.E desc[UR16][R2.64], R68 ;  /* 0x0000004402001986 */ /* 0x0003e2000c101910 */
[-C--:B------:R-:W-:Y:S01]  /*d650*/  LEA R6, P1, R10, R215.reuse, 0x2 ;  /* 0x000000d70a067211 */ /* 0x080fe200078210ff */
[----:B------:R-:W-:Y:S02]  /*d660*/  ULDC UR4, c[0x0][0x22c] ;  /* 0x00008b0000047ab9 */ /* 0x000fe40000000800 */
[----:B------:R4:W-:Y:S01]  /*d670*/  @P5 STG.E desc[UR16][R4.64], R69 ;  /* 0x0000004504005986 */ /* 0x0009e2000c101910 */
[----:B------:R-:W-:Y:S02]  /*d680*/  LEA R8, P5, R12, R215, 0x2 ;  /* 0x000000d70c087211 */ /* 0x000fe400078a10ff */
[-C--:B------:R-:W-:Y:S01]  /*d690*/  LEA.HI.X.SX32 R7, R10, R217.reuse, 0x2, P1 ;  /* 0x000000d90a077211 */ /* 0x080fe200008f16ff */
[----:B------:R-:W-:Y:S01]  /*d6a0*/  IMAD R10, R208, 0x2, R12 ;  /* 0x00000002d00a7824 */ /* 0x000fe200078e020c */
[----:B------:R-:W-:Y:S01]  /*d6b0*/  ISETP.LT.AND P2, PT, R178, UR4, !P0 ;  /* 0x00000004b2007c0c */ /* 0x000fe2000c741270 */
[----:B------:R-:W-:Y:S01]  /*d6c0*/  ULDC UR4, c[0x0][0x22c] ;  /* 0x00008b0000047ab9 */ /* 0x000fe20000000800 */
[----:B------:R-:W-:Y:S01]  /*d6d0*/  LEA.HI.X.SX32 R9, R12, R217, 0x2, P5 ;  /* 0x000000d90c097211 */ /* 0x000fe200028f16ff */
[----:B------:R3:W-:Y:S01]  /*d6e0*/  @P4 STG.E desc[UR16][R6.64], R70 ;  /* 0x0000004606004986 */ /* 0x0007e2000c101910 */
[----:B------:R-:W-:Y:S01]  /*d6f0*/  IMAD R12, R208, 0x2, R10 ;  /* 0x00000002d00c7824 */ /* 0x000fe200078e020a */
[----:B------:R-:W-:Y:S01]  /*d700*/  ISETP.LT.AND P6, PT, R179, UR4, !P0 ;  /* 0x00000004b3007c0c */ /* 0x000fe2000c7c1270 */
[----:B------:R-:W-:Y:S01]  /*d710*/  ULDC UR4, c[0x0][0x22c] ;  /* 0x00008b0000047ab9 */ /* 0x000fe20000000800 */
[-C--:B-1----:R-:W-:Y:S01]  /*d720*/  LEA R2, P4, R10, R215.reuse, 0x2 ;  /* 0x000000d70a027211 */ /* 0x082fe200078810ff */
[----:B------:R1:W-:Y:S01]  /*d730*/  @P3 STG.E desc[UR16][R8.64], R71 ;  /* 0x0000004708003986 */ /* 0x0003e2000c101910 */
[----:B----4-:R-:W-:-:S02]  /*d740*/  LEA R4, P3, R12, R215, 0x2 ;  /* 0x000000d70c047211 */ /* 0x010fc400078610ff */
        /* <DEDUP_REMOVED lines=9> */
[-C--:B---3--:R-:W-:Y:S01]  /*d7e0*/  LEA R6, P2, R10, R215.reuse, 0x2 ;  /* 0x000000d70a067211 */ /* 0x088fe200078410ff */
[----:B------:R3:W-:Y:S01]  /*d7f0*/  @P6 STG.E desc[UR16][R4.64], R73 ;  /* 0x0000004904006986 */ /* 0x0007e2000c101910 */
[----:B-1----:R-:W-:-:S02]  /*d800*/  LEA R8, P6, R12, R215, 0x2 ;  /* 0x000000d70c087211 */ /* 0x002fc400078c10ff */
        /* <DEDUP_REMOVED lines=9> */
[-C--:B----4-:R-:W-:Y:S01]  /*d8a0*/  LEA R2, P1, R10, R215.reuse, 0x2 ;  /* 0x000000d70a027211 */ /* 0x090fe200078210ff */
[----:B------:R4:W-:Y:S01]  /*d8b0*/  @P5 STG.E desc[UR16][R8.64], R75 ;  /* 0x0000004b08005986 */ /* 0x0009e2000c101910 */
[----:B---3--:R-:W-:-:S02]  /*d8c0*/  LEA R4, P5, R12, R215, 0x2 ;  /* 0x000000d70c047211 */ /* 0x008fc400078a10ff */
        /* <DEDUP_REMOVED lines=377> */
[----:B------:R-:W-:Y:S01]  /*f060*/  IMAD R12, R208, 0x2, R10 ;  /* 0x00000002d00c7824 */ /* 0x000fe200078e020a */
[----:B------:R-:W-:Y:S01]  /*f070*/  ISETP.LT.AND P5, PT, R251, UR4, !P0 ;  /* 0x00000004fb007c0c */ /* 0x000fe2000c7a1270 */
[----:B------:R4:W-:Y:S01]  /*f080*/  @P2 STG.E desc[UR16][R6.64], R138 ;  /* 0x0000008a06002986 */ /* 0x0009e2000c101910 */
[-C--:B---3--:R-:W-:Y:S01]  /*f090*/  LEA R2, P2, R10, R215.reuse, 0x2 ;  /* 0x000000d70a027211 */ /* 0x088fe200078410ff */
[----:B------:R-:W-:Y:S02]  /*f0a0*/  ULDC UR4, c[0x0][0x22c] ;  /* 0x00008b0000047ab9 */ /* 0x000fe40000000800 */
[----:B------:R3:W-:Y:S01]  /*f0b0*/  @P6 STG.E desc[UR16][R8.64], R139 ;  /* 0x0000008b08006986 */ /* 0x0007e2000c101910 */
[----:B-1----:R-:W-:-:S02]  /*f0c0*/  LEA R4, P6, R12, R215, 0x2 ;  /* 0x000000d70c047211 */ /* 0x002fc400078c10ff */
[-C--:B------:R-:W-:Y:S01]  /*f0d0*/  LEA.HI.X.SX32 R3, R10, R217.reuse, 0x2, P2 ;  /* 0x000000d90a037211 */ /* 0x080fe200010f16ff */
[----:B------:R-:W-:Y:S01]  /*f0e0*/  IMAD R10, R208, 0x2, R12 ;  /* 0x00000002d00a7824 */ /* 0x000fe200078e020c */
[----:B------:R-:W-:Y:S02]  /*f0f0*/  LEA.HI.X.SX32 R5, R12, R217, 0x2, P6 ;  /* 0x000000d90c057211 */ /* 0x000fe400030f16ff */
[----:B------:R-:W-:Y:S01]  /*f100*/  ISETP.LT.AND P4, PT, R252, UR4, !P0 ;  /* 0x00000004fc007c0c */ /* 0x000fe2000c781270 */
[----:B------:R-:W-:Y:S01]  /*f110*/  ULDC UR4, c[0x0][0x22c] ;  /* 0x00008b0000047ab9 */ /* 0x000fe20000000800 */
[----:B------:R1:W-:Y:S01]  /*f120*/  @P1 STG.E desc[UR16][R2.64], R140 ;  /* 0x0000008c02001986 */ /* 0x0003e2000c101910 */
[----:B--2---:R-:W-:Y:S01]  /*f130*/  ISETP.LT.AND P3, PT, R153, UR4, !P0 ;  /* 0x0000000499007c0c */ /* 0x004fe2000c761270 */
[----:B------:R-:W-:Y:S02]  /*f140*/  ULDC UR4, c[0x0][0x22c] ;  /* 0x00008b0000047ab9 */ /* 0x000fe40000000800 */
[----:B------:R2:W-:Y:S01]  /*f150*/  @P5 STG.E desc[UR16][R4.64], R141 ;  /* 0x0000008d04005986 */ /* 0x0005e2000c101910 */
[----:B----4-:R-:W-:-:S02]  /*f160*/  LEA R6, P5, R10, R215, 0x2 ;  /* 0x000000d70a067211 */ /* 0x010fc400078a10ff */
[----:B------:R-:W-:Y:S01]  /*f170*/  ISETP.LT.AND P2, PT, R154, UR4, !P0 ;  /* 0x000000049a007c0c */ /* 0x000fe2000c741270 */
[----:B------:R-:W4:Y:S01]  /*f180*/  LDL.LU R153, [R1+0x14] ;  /* 0x0000140001997983 */ /* 0x000f220000300800 */
[----:B------:R-:W-:Y:S01]  /*f190*/  ULDC UR4, c[0x0][0x22c] ;  /* 0x00008b0000047ab9 */ /* 0x000fe20000000800 */
[----:B------:R-:W-:Y:S02]  /*f1a0*/  LEA.HI.X.SX32 R7, R10, R217, 0x2, P5 ;  /* 0x000000d90a077211 */ /* 0x000fe400028f16ff */
[----:B------:R-:W-:Y:S01]  /*f1b0*/  ISETP.LT.AND P1, PT, R156, UR4, !P0 ;  /* 0x000000049c007c0c */ /* 0x000fe2000c721270 */
[----:B------:R-:W4:Y:S01]  /*f1c0*/  LDL.LU R154, [R1+0x18] ;  /* 0x00001800019a7983 */ /* 0x000f220000300800 */
[----:B------:R-:W-:Y:S02]  /*f1d0*/  ULDC UR4, c[0x0][0x22c] ;  /* 0x00008b0000047ab9 */ /* 0x000fe40000000800 */
[----:B------:R-:W-:Y:S01]  /*f1e0*/  ISETP.LT.AND P5, PT, R157, UR4, !P0 ;  /* 0x000000049d007c0c */ /* 0x000fe2000c7a1270 */
[----:B------:R-:W-:Y:S01]  /*f1f0*/  ULDC UR4, c[0x0][0x22c] ;  /* 0x00008b0000047ab9 */ /* 0x000fe20000000800 */
[----:B------:R2:W-:Y:S01]  /*f200*/  @P4 STG.E desc[UR16][R6.64], R142 ;  /* 0x0000008e06004986 */ /* 0x0005e2000c101910 */
[----:B------:R-:W-:Y:S01]  /*f210*/  ISETP.LT.AND P4, PT, R155, UR4, !P0 ;  /* 0x000000049b007c0c */ /* 0x000fe2000c781270 */
[C---:B------:R-:W-:Y:S01]  /*f220*/  IMAD R12, R208.reuse, 0x2, R10 ;  /* 0x00000002d00c7824 */ /* 0x040fe200078e020a */
[----:B------:R-:W-:Y:S01]  /*f230*/  ULDC UR4, c[0x0][0x22c] ;  /* 0x00008b0000047ab9 */ /* 0x000fe20000000800 */
[----:B------:R-:W4:Y:S02]  /*f240*/  LDL.LU R155, [R1+0x1c] ;  /* 0x00001c00019b7983 */ /* 0x000f240000300800 */
[----:B------:R-:W-:Y:S01]  /*f250*/  IMAD R14, R208, 0x2, R12 ;  /* 0x00000002d00e7824 */ /* 0x000fe200078e020c */
[----:B---3--:R-:W-:Y:S01]  /*f260*/  LEA R8, P6, R12, R215, 0x2 ;  /* 0x000000d70c087211 */ /* 0x008fe200078c10ff */
[----:B------:R-:W3:Y:S02]  /*f270*/  LDS.128 R156, [R158] ;  /* 0x000000009e9c7984 */ /* 0x000ee40000000c00 */
[----:B------:R-:W-:Y:S01]  /*f280*/  IMAD R10, R208, 0x2, R14 ;  /* 0x00000002d00a7824 */ /* 0x000fe200078e020e */
[----:B------:R-:W-:-:S03]  /*f290*/  LEA.HI.X.SX32 R9, R12, R217, 0x2, P6 ;  /* 0x000000d90c097211 */ /* 0x000fc600030f16ff */
[----:B------:R-:W-:Y:S02]  /*f2a0*/  IMAD R12, R208, 0x2, R10 ;  /* 0x00000002d00c7824 */ /* 0x000fe400078e020a */
[----:B------:R2:W-:Y:S01]  /*f2b0*/  @P3 STG.E desc[UR16][R8.64], R143 ;  /* 0x0000008f08003986 */ /* 0x0005e2000c101910 */
[-C--:B-1----:R-:W-:Y:S01]  /*f2c0*/  LEA R2, P3, R14, R215.reuse, 0x2 ;  /* 0x000000d70e027211 */ /* 0x082fe200078610ff */
[----:B------:R-:W-:Y:S01]  /*f2d0*/  IMAD R16, R208, 0x2, R12 ;  /* 0x00000002d0107824 */ /* 0x000fe200078e020c */
[----:B--2---:R-:W-:Y:S02]  /*f2e0*/  LEA R4, P6, R10, R215, 0x2 ;  /* 0x000000d70a047211 */ /* 0x004fe400078c10ff */
[-C--:B------:R-:W-:Y:S01]  /*f2f0*/  LEA.HI.X.SX32 R3, R14, R217.reuse, 0x2, P3 ;  /* 0x000000d90e037211 */ /* 0x080fe200018f16ff */
[----:B------:R-:W-:Y:S01]  /*f300*/  IMAD R14, R208, 0x2, R16 ;  /* 0x00000002d00e7824 */ /* 0x000fe200078e0210 */
[----:B------:R-:W-:-:S03]  /*f310*/  LEA.HI.X.SX32 R5, R10, R217, 0x2, P6 ;  /* 0x000000d90a057211 */ /* 0x000fc600030f16ff */
[----:B------:R1:W-:Y:S01]  /*f320*/  @P2 STG.E desc[UR16][R2.64], R144 ;  /* 0x0000009002002986 */ /* 0x0003e2000c101910 */
[----:B------:R-:W-:Y:S01]  /*f330*/  IMAD R18, R208, 0x2, R14 ;  /* 0x00000002d0127824 */ /* 0x000fe200078e020e */
[-C--:B------:R-:W-:Y:S02]  /*f340*/  LEA R6, P6, R12, R215.reuse, 0x2 ;  /* 0x000000d70c067211 */ /* 0x080fe400078c10ff */
[----:B------:R2:W-:Y:S01]  /*f350*/  @P1 STG.E desc[UR16][R4.64], R145 ;  /* 0x0000009104001986 */ /* 0x0005e2000c101910 */
[----:B------:R-:W-:Y:S01]  /*f360*/  LEA R8, P1, R16, R215, 0x2 ;  /* 0x000000d710087211 */ /* 0x000fe200078210ff */
[----:B------:R-:W-:Y:S01]  /*f370*/  IMAD R20, R208, 0x2, R18 ;  /* 0x00000002d0147824 */ /* 0x000fe200078e0212 */
[-C--:B------:R-:W-:Y:S02]  /*f380*/  LEA.HI.X.SX32 R7, R12, R217.reuse, 0x2, P6 ;  /* 0x000000d90c077211 */ /* 0x080fe400030f16ff */
[----:B------:R-:W-:Y:S01]  /*f390*/  LEA.HI.X.SX32 R9, R16, R217, 0x2, P1 ;  /* 0x000000d910097211 */ /* 0x000fe200008f16ff */
[----:B------:R-:W-:Y:S01]  /*f3a0*/  IMAD R208, R208, 0x2, R20 ;  /* 0x00000002d0d07824 */ /* 0x000fe200078e0214 */
[----:B------:R-:W-:-:S02]  /*f3b0*/  LEA R10, P6, R14, R215, 0x2 ;  /* 0x000000d70e0a7211 */ /* 0x000fc400078c10ff */
[----:B-1----:R-:W-:Y:S02]  /*f3c0*/  LEA R2, P1, R18, R215, 0x2 ;  /* 0x000000d712027211 */ /* 0x002fe400078210ff */
[-C--:B------:R-:W-:Y:S02]  /*f3d0*/  LEA.HI.X.SX32 R11, R14, R217.reuse, 0x2, P6 ;  /* 0x000000d90e0b7211 */ /* 0x080fe400030f16ff */
[----:B------:R-:W-:Y:S02]  /*f3e0*/  LEA.HI.X.SX32 R3, R18, R217, 0x2, P1 ;  /* 0x000000d912037211 */ /* 0x000fe400008f16ff */
[----:B------:R-:W-:-:S04]  /*f3f0*/  LEA R12, P6, R208, R215, 0x2 ;  /* 0x000000d7d00c7211 */ /* 0x000fc800078c10ff */
[----:B------:R-:W-:Y:S02]  /*f400*/  LEA.HI.X.SX32 R13, R208, R217, 0x2, P6 ;  /* 0x000000d9d00d7211 */ /* 0x000fe400030f16ff */
[C---:B--2---:R-:W-:Y:S01]  /*f410*/  LEA R4, P6, R20.reuse, R215, 0x2 ;  /* 0x000000d714047211 */ /* 0x044fe200078c10ff */
[----:B------:R1:W-:Y:S03]  /*f420*/  @P5 STG.E desc[UR16][R6.64], R146 ;  /* 0x0000009206005986 */ /* 0x0003e6000c101910 */
[----:B------:R-:W-:Y:S01]  /*f430*/  LEA.HI.X.SX32 R5, R20, R217, 0x2, P6 ;  /* 0x000000d914057211 */ /* 0x000fe200030f16ff */
[----:B------:R1:W-:Y:S01]  /*f440*/  @P4 STG.E desc[UR16][R8.64], R147 ;  /* 0x0000009308004986 */ /* 0x0003e2000c101910 */
[----:B----4-:R-:W-:Y:S01]  /*f450*/  ISETP.LT.AND P3, PT, R153, UR4, !P0 ;  /* 0x0000000499007c0c */ /* 0x010fe2000c761270 */
[----:B------:R-:W-:Y:S02]  /*f460*/  ULDC UR4, c[0x0][0x22c] ;  /* 0x00008b0000047ab9 */ /* 0x000fe40000000800 */
[----:B------:R-:W-:Y:S01]  /*f470*/  ISETP.LT.AND P2, PT, R154, UR4, !P0 ;  /* 0x000000049a007c0c */ /* 0x000fe2000c741270 */
[----:B------:R-:W-:-:S02]  /*f480*/  ULDC UR4, c[0x0][0x22c] ;  /* 0x00008b0000047ab9 */ /* 0x000fc40000000800 */
[----:B------:R-:W-:Y:S01]  /*f490*/  ISETP.LT.AND P1, PT, R0, UR4, !P0 ;  /* 0x0000000400007c0c */ /* 0x000fe2000c721270 */
[----:B------:R-:W-:Y:S02]  /*f4a0*/  ULDC UR4, c[0x0][0x22c] ;  /* 0x00008b0000047ab9 */ /* 0x000fe40000000800 */
[----:B------:R-:W-:-:S04]  /*f4b0*/  ISETP.LT.AND P0, PT, R155, UR4, !P0 ;  /* 0x000000049b007c0c */ /* 0x000fc8000c701270 */
[----:B---3--:R1:W-:Y:S04]  /*f4c0*/  @P3 STG.E desc[UR16][R10.64], R156 ;  /* 0x0000009c0a003986 */ /* 0x0083e8000c101910 */
[----:B------:R1:W-:Y:S04]  /*f4d0*/  @P2 STG.E desc[UR16][R2.64], R157 ;  /* 0x0000009d02002986 */ /* 0x0003e8000c101910 */
[----:B------:R1:W-:Y:S01]  /*f4e0*/  @P1 STG.E desc[UR16][R4.64], R158 ;  /* 0x0000009e04001986 */ /* 0x0003e2000c101910 */
[----:B------:R-:W-:Y:S05]  /*f4f0*/  @!P0 EXIT ;  /* 0x000000000000894d */ /* 0x000fea0003800000 */
[----:B------:R-:W-:Y:S01]  /*f500*/  STG.E desc[UR16][R12.64], R159 ;  /* 0x0000009f0c007986 */ /* 0x000fe2000c101910 */
[----:B------:R-:W-:Y:S05]  /*f510*/  EXIT ;  /* 0x000000000000794d */ /* 0x000fea0003800000 */
.L_x_2:
[----:B------:R-:W-:-:S00]  /*f520*/  BRA `(.L_x_2) ;  /* 0xfffffffc00fc7947 */ /* 0x000fc0000383ffff */
[----:B------:R-:W-:-:S00]  /*f530*/  NOP ;  /* 0x0000000000007918 */ /* 0x000fc00000000000 */
        /* <DEDUP_REMOVED lines=12> */
.L_x_3:


//--------------------- .nv.shared.matmul_kernel  --------------------------
	.section	.nv.shared.matmul_kernel,"aw",@nobits
	.sectionflags	@""
	.align	16
	.zero		1024


//--------------------- .nv.shared.reserved.0     --------------------------
	.section	.nv.shared.reserved.0,"aw",@nobits
	.weak		__nv_reservedSMEM_offset_0_alias
	.size		__nv_reservedSMEM_offset_0_alias, 0, 0
	.other		__nv_reservedSMEM_offset_0_alias,@"STO_CUDA_RESERVED_SHARED STV_DEFAULT"
__nv_reservedSMEM_offset_0_alias:
	.zero		0


//--------------------- .nv.constant0.matmul_kernel --------------------------
	.section	.nv.constant0.matmul_kernel,"a",@progbits
	.sectionflags	@""
	.align	4
.nv.constant0.matmul_kernel:
	.zero		608


//--------------------- SYMBOLS --------------------------

	.type		.nv.reservedSmem.offset0,@object
	.size		.nv.reservedSmem.offset0,0x4
